//
// Generated by NVIDIA NVVM Compiler
//
// Compiler Build ID: CL-36424714
// Cuda compilation tools, release 13.0, V13.0.88
// Based on NVVM 20.0.0
//

.version 9.0
.target sm_100
.address_size 64

	// .globl	_Z12MatmulKernelPKfS0_Pfjjj
// _ZZ12MatmulKernelPKfS0_PfjjjE2sA has been demoted
// _ZZ12MatmulKernelPKfS0_PfjjjE2sB has been demoted

.visible .entry _Z12MatmulKernelPKfS0_Pfjjj(
	.param .u64 .ptr .align 1 _Z12MatmulKernelPKfS0_Pfjjj_param_0,
	.param .u64 .ptr .align 1 _Z12MatmulKernelPKfS0_Pfjjj_param_1,
	.param .u64 .ptr .align 1 _Z12MatmulKernelPKfS0_Pfjjj_param_2,
	.param .u32 _Z12MatmulKernelPKfS0_Pfjjj_param_3,
	.param .u32 _Z12MatmulKernelPKfS0_Pfjjj_param_4,
	.param .u32 _Z12MatmulKernelPKfS0_Pfjjj_param_5
)
{
	.reg .pred 	%p<59>;
	.reg .b32 	%r<147>;
	.reg .b32 	%f<177>;
	.reg .b64 	%rd<136>;
	// demoted variable
	.shared .align 4 .b8 _ZZ12MatmulKernelPKfS0_PfjjjE2sA[1024];
	// demoted variable
	.shared .align 4 .b8 _ZZ12MatmulKernelPKfS0_PfjjjE2sB[1024];
	ld.param.u64 	%rd38, [_Z12MatmulKernelPKfS0_Pfjjj_param_0];
	ld.param.u64 	%rd39, [_Z12MatmulKernelPKfS0_Pfjjj_param_1];
	ld.param.u32 	%r31, [_Z12MatmulKernelPKfS0_Pfjjj_param_4];
	ld.param.u32 	%r32, [_Z12MatmulKernelPKfS0_Pfjjj_param_5];
	cvta.to.global.u64 	%rd1, %rd39;
	cvta.to.global.u64 	%rd2, %rd38;
	mov.u32 	%r1, %ctaid.x;
	mov.u32 	%r2, %ctaid.y;
	setp.eq.s32 	%p1, %r31, 0;
	mov.f32 	%f161, 0f00000000;
	mov.f32 	%f162, %f161;
	mov.f32 	%f163, %f161;
	mov.f32 	%f164, %f161;
	mov.f32 	%f165, %f161;
	mov.f32 	%f166, %f161;
	mov.f32 	%f167, %f161;
	mov.f32 	%f168, %f161;
	mov.f32 	%f169, %f161;
	mov.f32 	%f170, %f161;
	mov.f32 	%f171, %f161;
	mov.f32 	%f172, %f161;
	mov.f32 	%f173, %f161;
	mov.f32 	%f174, %f161;
	mov.f32 	%f175, %f161;
	mov.f32 	%f176, %f161;
	@%p1 bra 	$L__BB0_14;
	mov.u32 	%r3, %ntid.x;
	mov.u32 	%r4, %ntid.y;
	mul.lo.s32 	%r33, %r3, %r4;
	mov.u32 	%r5, %tid.y;
	mov.u32 	%r6, %tid.x;
	mad.lo.s32 	%r34, %r3, %r5, %r6;
	cvt.u64.u32 	%rd3, %r34;
	cvt.u64.u32 	%rd4, %r31;
	shl.b32 	%r35, %r2, 6;
	cvt.u64.u32 	%rd5, %r35;
	cvt.u64.u32 	%rd6, %r33;
	add.s64 	%rd7, %rd6, %rd3;
	max.u64 	%rd40, %rd7, 256;
	setp.lt.u64 	%p2, %rd7, 256;
	selp.u64 	%rd8, 1, 0, %p2;
	add.s64 	%rd41, %rd7, %rd8;
	sub.s64 	%rd9, %rd40, %rd41;
	and.b64  	%rd42, %rd9, -4294967296;
	setp.ne.s64 	%p3, %rd42, 0;
	@%p3 bra 	$L__BB0_3;
	cvt.u32.u64 	%r36, %rd6;
	cvt.u32.u64 	%r37, %rd9;
	div.u32 	%r38, %r37, %r36;
	cvt.u64.u32 	%rd133, %r38;
	bra.uni 	$L__BB0_4;
$L__BB0_3:
	div.u64 	%rd133, %rd9, %rd6;
$L__BB0_4:
	cvt.u32.u64 	%r40, %rd3;
	add.s64 	%rd13, %rd133, %rd8;
	and.b64  	%rd14, %rd13, 3;
	and.b32  	%r7, %r40, 3;
	shl.b32 	%r41, %r40, 2;
	and.b32  	%r42, %r41, -16;
	mov.u32 	%r43, _ZZ12MatmulKernelPKfS0_PfjjjE2sA;
	add.s32 	%r44, %r43, %r42;
	and.b32  	%r45, %r41, 12;
	add.s32 	%r8, %r44, %r45;
	cvt.u32.u64 	%r46, %rd7;
	and.b32  	%r9, %r46, 3;
	shl.b32 	%r47, %r46, 2;
	and.b32  	%r48, %r47, -16;
	add.s32 	%r49, %r43, %r48;
	and.b32  	%r50, %r47, 12;
	add.s32 	%r10, %r49, %r50;
	add.s64 	%rd15, %rd7, %rd6;
	cvt.u32.u64 	%r51, %rd15;
	and.b32  	%r11, %r51, 3;
	shl.b32 	%r52, %r6, 6;
	add.s32 	%r12, %r43, %r52;
	shl.b32 	%r53, %r5, 6;
	mov.u32 	%r54, _ZZ12MatmulKernelPKfS0_PfjjjE2sB;
	add.s32 	%r13, %r54, %r53;
	mul.wide.u32 	%rd43, %r4, %r3;
	shl.b64 	%rd16, %rd43, 1;
	mul.lo.s64 	%rd17, %rd43, 3;
	mov.b32 	%r144, 0;
	mov.f32 	%f161, 0f00000000;
	mov.f32 	%f162, %f161;
	mov.f32 	%f163, %f161;
	mov.f32 	%f164, %f161;
	mov.f32 	%f165, %f161;
	mov.f32 	%f166, %f161;
	mov.f32 	%f167, %f161;
	mov.f32 	%f168, %f161;
	mov.f32 	%f169, %f161;
	mov.f32 	%f170, %f161;
	mov.f32 	%f171, %f161;
	mov.f32 	%f172, %f161;
	mov.f32 	%f173, %f161;
	mov.f32 	%f174, %f161;
	mov.f32 	%f175, %f161;
	mov.f32 	%f176, %f161;
$L__BB0_5:
	cvt.u32.u64 	%r55, %rd3;
	setp.gt.u32 	%p4, %r55, 255;
	bar.sync 	0;
	@%p4 bra 	$L__BB0_13;
	setp.eq.s64 	%p5, %rd14, 3;
	mov.u64 	%rd134, %rd3;
	@%p5 bra 	$L__BB0_10;
	setp.eq.s64 	%p6, %rd14, 0;
	add.s32 	%r56, %r7, %r144;
	cvt.u64.u32 	%rd44, %r56;
	shr.u64 	%rd45, %rd3, 2;
	mul.wide.u32 	%rd18, %r1, 64;
	add.s64 	%rd46, %rd18, %rd45;
	mad.lo.s64 	%rd47, %rd46, %rd4, %rd44;
	shl.b64 	%rd48, %rd47, 2;
	add.s64 	%rd49, %rd2, %rd48;
	ld.global.f32 	%f51, [%rd49];
	st.shared.f32 	[%r8], %f51;
	mul.lo.s32 	%r57, %r56, %r32;
	cvt.u64.u32 	%rd50, %r57;
	add.s64 	%rd51, %rd45, %rd5;
	add.s64 	%rd52, %rd51, %rd50;
	shl.b64 	%rd53, %rd52, 2;
	add.s64 	%rd54, %rd1, %rd53;
	ld.global.f32 	%f52, [%rd54];
	cvt.u32.u64 	%r58, %rd45;
	shl.b32 	%r59, %r58, 4;
	mov.u32 	%r60, _ZZ12MatmulKernelPKfS0_PfjjjE2sB;
	add.s32 	%r61, %r60, %r59;
	shl.b32 	%r62, %r7, 2;
	add.s32 	%r63, %r61, %r62;
	st.shared.f32 	[%r63], %f52;
	mov.u64 	%rd134, %rd7;
	@%p6 bra 	$L__BB0_10;
	setp.eq.s64 	%p7, %rd14, 1;
	add.s32 	%r64, %r9, %r144;
	cvt.u64.u32 	%rd55, %r64;
	shr.u64 	%rd56, %rd7, 2;
	add.s64 	%rd57, %rd18, %rd56;
	mad.lo.s64 	%rd58, %rd57, %rd4, %rd55;
	shl.b64 	%rd59, %rd58, 2;
	add.s64 	%rd60, %rd2, %rd59;
	ld.global.f32 	%f53, [%rd60];
	st.shared.f32 	[%r10], %f53;
	mul.lo.s32 	%r65, %r64, %r32;
	cvt.u64.u32 	%rd61, %r65;
	add.s64 	%rd62, %rd56, %rd5;
	add.s64 	%rd63, %rd62, %rd61;
	shl.b64 	%rd64, %rd63, 2;
	add.s64 	%rd65, %rd1, %rd64;
	ld.global.f32 	%f54, [%rd65];
	cvt.u32.u64 	%r66, %rd56;
	shl.b32 	%r67, %r66, 4;
	add.s32 	%r69, %r60, %r67;
	shl.b32 	%r70, %r9, 2;
	add.s32 	%r71, %r69, %r70;
	st.shared.f32 	[%r71], %f54;
	mov.u64 	%rd134, %rd15;
	@%p7 bra 	$L__BB0_10;
	add.s64 	%rd134, %rd15, %rd6;
	add.s32 	%r72, %r11, %r144;
	cvt.u64.u32 	%rd66, %r72;
	shr.u64 	%rd67, %rd15, 2;
	add.s64 	%rd68, %rd18, %rd67;
	mad.lo.s64 	%rd69, %rd68, %rd4, %rd66;
	shl.b64 	%rd70, %rd69, 2;
	add.s64 	%rd71, %rd2, %rd70;
	ld.global.f32 	%f55, [%rd71];
	cvt.u32.u64 	%r73, %rd67;
	shl.b32 	%r74, %r73, 4;
	mov.u32 	%r75, _ZZ12MatmulKernelPKfS0_PfjjjE2sA;
	add.s32 	%r76, %r75, %r74;
	shl.b32 	%r77, %r11, 2;
	add.s32 	%r78, %r76, %r77;
	st.shared.f32 	[%r78], %f55;
	mul.lo.s32 	%r79, %r72, %r32;
	cvt.u64.u32 	%rd72, %r79;
	add.s64 	%rd73, %rd67, %rd5;
	add.s64 	%rd74, %rd73, %rd72;
	shl.b64 	%rd75, %rd74, 2;
	add.s64 	%rd76, %rd1, %rd75;
	ld.global.f32 	%f56, [%rd76];
	add.s32 	%r81, %r60, %r74;
	add.s32 	%r82, %r81, %r77;
	st.shared.f32 	[%r82], %f56;
$L__BB0_10:
	setp.lt.u64 	%p8, %rd13, 3;
	@%p8 bra 	$L__BB0_13;
	cvt.u32.u64 	%r83, %rd6;
	cvt.u32.u64 	%r84, %rd134;
	and.b32  	%r85, %r84, 3;
	add.s32 	%r86, %r83, %r84;
	and.b32  	%r87, %r86, 3;
	add.s32 	%r88, %r85, %r144;
	cvt.u64.u32 	%rd21, %r88;
	shl.b32 	%r89, %r84, 2;
	and.b32  	%r90, %r89, 12;
	mov.u32 	%r91, _ZZ12MatmulKernelPKfS0_PfjjjE2sA;
	add.s32 	%r15, %r91, %r90;
	mul.lo.s32 	%r92, %r88, %r32;
	cvt.u64.u32 	%rd77, %r92;
	add.s64 	%rd22, %rd5, %rd77;
	mov.u32 	%r93, _ZZ12MatmulKernelPKfS0_PfjjjE2sB;
	add.s32 	%r16, %r93, %r90;
	add.s32 	%r94, %r87, %r144;
	cvt.u64.u32 	%rd23, %r94;
	shl.b32 	%r95, %r86, 2;
	and.b32  	%r96, %r95, 12;
	add.s32 	%r17, %r91, %r96;
	mul.lo.s32 	%r97, %r94, %r32;
	cvt.u64.u32 	%rd78, %r97;
	add.s64 	%rd24, %rd5, %rd78;
	add.s32 	%r18, %r93, %r96;
	shl.b32 	%r98, %r83, 1;
	add.s32 	%r146, %r98, %r84;
	mad.lo.s32 	%r145, %r83, 3, %r84;
$L__BB0_12:
	shr.u64 	%rd79, %rd134, 2;
	mul.wide.u32 	%rd80, %r1, 64;
	add.s64 	%rd81, %rd80, %rd79;
	mad.lo.s64 	%rd82, %rd81, %rd4, %rd21;
	shl.b64 	%rd83, %rd82, 2;
	add.s64 	%rd84, %rd2, %rd83;
	ld.global.f32 	%f57, [%rd84];
	cvt.u32.u64 	%r99, %rd79;
	shl.b32 	%r100, %r99, 4;
	add.s32 	%r101, %r15, %r100;
	st.shared.f32 	[%r101], %f57;
	add.s64 	%rd85, %rd79, %rd22;
	shl.b64 	%rd86, %rd85, 2;
	add.s64 	%rd87, %rd1, %rd86;
	ld.global.f32 	%f58, [%rd87];
	add.s32 	%r102, %r16, %r100;
	st.shared.f32 	[%r102], %f58;
	add.s64 	%rd88, %rd134, %rd6;
	shr.u64 	%rd89, %rd88, 2;
	add.s64 	%rd90, %rd80, %rd89;
	mad.lo.s64 	%rd91, %rd90, %rd4, %rd23;
	shl.b64 	%rd92, %rd91, 2;
	add.s64 	%rd93, %rd2, %rd92;
	ld.global.f32 	%f59, [%rd93];
	cvt.u32.u64 	%r103, %rd89;
	shl.b32 	%r104, %r103, 4;
	add.s32 	%r105, %r17, %r104;
	st.shared.f32 	[%r105], %f59;
	add.s64 	%rd94, %rd89, %rd24;
	shl.b64 	%rd95, %rd94, 2;
	add.s64 	%rd96, %rd1, %rd95;
	ld.global.f32 	%f60, [%rd96];
	add.s32 	%r106, %r18, %r104;
	st.shared.f32 	[%r106], %f60;
	add.s64 	%rd97, %rd88, %rd6;
	add.s64 	%rd98, %rd16, %rd134;
	shr.u64 	%rd99, %rd98, 2;
	and.b32  	%r107, %r146, 3;
	add.s64 	%rd100, %rd80, %rd99;
	add.s32 	%r108, %r107, %r144;
	cvt.u64.u32 	%rd101, %r108;
	mad.lo.s64 	%rd102, %rd100, %rd4, %rd101;
	shl.b64 	%rd103, %rd102, 2;
	add.s64 	%rd104, %rd2, %rd103;
	ld.global.f32 	%f61, [%rd104];
	cvt.u32.u64 	%r109, %rd99;
	shl.b32 	%r110, %r109, 4;
	mov.u32 	%r111, _ZZ12MatmulKernelPKfS0_PfjjjE2sA;
	add.s32 	%r112, %r111, %r110;
	shl.b32 	%r113, %r146, 2;
	and.b32  	%r114, %r113, 12;
	add.s32 	%r115, %r112, %r114;
	st.shared.f32 	[%r115], %f61;
	mul.lo.s32 	%r116, %r108, %r32;
	cvt.u64.u32 	%rd105, %r116;
	add.s64 	%rd106, %rd99, %rd5;
	add.s64 	%rd107, %rd106, %rd105;
	shl.b64 	%rd108, %rd107, 2;
	add.s64 	%rd109, %rd1, %rd108;
	ld.global.f32 	%f62, [%rd109];
	mov.u32 	%r117, _ZZ12MatmulKernelPKfS0_PfjjjE2sB;
	add.s32 	%r118, %r117, %r110;
	add.s32 	%r119, %r118, %r114;
	st.shared.f32 	[%r119], %f62;
	add.s64 	%rd110, %rd97, %rd6;
	add.s64 	%rd111, %rd17, %rd134;
	shr.u64 	%rd112, %rd111, 2;
	and.b32  	%r120, %r145, 3;
	add.s64 	%rd113, %rd80, %rd112;
	add.s32 	%r121, %r120, %r144;
	cvt.u64.u32 	%rd114, %r121;
	mad.lo.s64 	%rd115, %rd113, %rd4, %rd114;
	shl.b64 	%rd116, %rd115, 2;
	add.s64 	%rd117, %rd2, %rd116;
	ld.global.f32 	%f63, [%rd117];
	cvt.u32.u64 	%r122, %rd112;
	shl.b32 	%r123, %r122, 4;
	add.s32 	%r124, %r111, %r123;
	shl.b32 	%r125, %r145, 2;
	and.b32  	%r126, %r125, 12;
	add.s32 	%r127, %r124, %r126;
	st.shared.f32 	[%r127], %f63;
	mul.lo.s32 	%r128, %r121, %r32;
	cvt.u64.u32 	%rd118, %r128;
	add.s64 	%rd119, %rd112, %rd5;
	add.s64 	%rd120, %rd119, %rd118;
	shl.b64 	%rd121, %rd120, 2;
	add.s64 	%rd122, %rd1, %rd121;
	ld.global.f32 	%f64, [%rd122];
	add.s32 	%r129, %r117, %r123;
	add.s32 	%r130, %r129, %r126;
	st.shared.f32 	[%r130], %f64;
	add.s64 	%rd134, %rd110, %rd6;
	cvt.u32.u64 	%r131, %rd6;
	shl.b32 	%r132, %r131, 2;
	add.s32 	%r146, %r146, %r132;
	add.s32 	%r145, %r145, %r132;
	setp.lt.u64 	%p9, %rd134, 256;
	@%p9 bra 	$L__BB0_12;
$L__BB0_13:
	bar.sync 	0;
	ld.shared.f32 	%f65, [%r12];
	ld.shared.f32 	%f66, [%r12+16];
	ld.shared.f32 	%f67, [%r12+32];
	ld.shared.f32 	%f68, [%r12+48];
	ld.shared.f32 	%f69, [%r13];
	ld.shared.f32 	%f70, [%r13+16];
	ld.shared.f32 	%f71, [%r13+32];
	ld.shared.f32 	%f72, [%r13+48];
	fma.rn.f32 	%f73, %f65, %f69, %f168;
	fma.rn.f32 	%f74, %f65, %f70, %f167;
	fma.rn.f32 	%f75, %f65, %f71, %f166;
	fma.rn.f32 	%f76, %f65, %f72, %f165;
	fma.rn.f32 	%f77, %f66, %f69, %f164;
	fma.rn.f32 	%f78, %f66, %f70, %f163;
	fma.rn.f32 	%f79, %f66, %f71, %f162;
	fma.rn.f32 	%f80, %f66, %f72, %f161;
	fma.rn.f32 	%f81, %f67, %f69, %f169;
	fma.rn.f32 	%f82, %f67, %f70, %f170;
	fma.rn.f32 	%f83, %f67, %f71, %f171;
	fma.rn.f32 	%f84, %f67, %f72, %f172;
	fma.rn.f32 	%f85, %f68, %f69, %f173;
	fma.rn.f32 	%f86, %f68, %f70, %f174;
	fma.rn.f32 	%f87, %f68, %f71, %f175;
	fma.rn.f32 	%f88, %f68, %f72, %f176;
	ld.shared.f32 	%f89, [%r12+4];
	ld.shared.f32 	%f90, [%r12+20];
	ld.shared.f32 	%f91, [%r12+36];
	ld.shared.f32 	%f92, [%r12+52];
	ld.shared.f32 	%f93, [%r13+4];
	ld.shared.f32 	%f94, [%r13+20];
	ld.shared.f32 	%f95, [%r13+36];
	ld.shared.f32 	%f96, [%r13+52];
	fma.rn.f32 	%f97, %f89, %f93, %f73;
	fma.rn.f32 	%f98, %f89, %f94, %f74;
	fma.rn.f32 	%f99, %f89, %f95, %f75;
	fma.rn.f32 	%f100, %f89, %f96, %f76;
	fma.rn.f32 	%f101, %f90, %f93, %f77;
	fma.rn.f32 	%f102, %f90, %f94, %f78;
	fma.rn.f32 	%f103, %f90, %f95, %f79;
	fma.rn.f32 	%f104, %f90, %f96, %f80;
	fma.rn.f32 	%f105, %f91, %f93, %f81;
	fma.rn.f32 	%f106, %f91, %f94, %f82;
	fma.rn.f32 	%f107, %f91, %f95, %f83;
	fma.rn.f32 	%f108, %f91, %f96, %f84;
	fma.rn.f32 	%f109, %f92, %f93, %f85;
	fma.rn.f32 	%f110, %f92, %f94, %f86;
	fma.rn.f32 	%f111, %f92, %f95, %f87;
	fma.rn.f32 	%f112, %f92, %f96, %f88;
	ld.shared.f32 	%f113, [%r12+8];
	ld.shared.f32 	%f114, [%r12+24];
	ld.shared.f32 	%f115, [%r12+40];
	ld.shared.f32 	%f116, [%r12+56];
	ld.shared.f32 	%f117, [%r13+8];
	ld.shared.f32 	%f118, [%r13+24];
	ld.shared.f32 	%f119, [%r13+40];
	ld.shared.f32 	%f120, [%r13+56];
	fma.rn.f32 	%f121, %f113, %f117, %f97;
	fma.rn.f32 	%f122, %f113, %f118, %f98;
	fma.rn.f32 	%f123, %f113, %f119, %f99;
	fma.rn.f32 	%f124, %f113, %f120, %f100;
	fma.rn.f32 	%f125, %f114, %f117, %f101;
	fma.rn.f32 	%f126, %f114, %f118, %f102;
	fma.rn.f32 	%f127, %f114, %f119, %f103;
	fma.rn.f32 	%f128, %f114, %f120, %f104;
	fma.rn.f32 	%f129, %f115, %f117, %f105;
	fma.rn.f32 	%f130, %f115, %f118, %f106;
	fma.rn.f32 	%f131, %f115, %f119, %f107;
	fma.rn.f32 	%f132, %f115, %f120, %f108;
	fma.rn.f32 	%f133, %f116, %f117, %f109;
	fma.rn.f32 	%f134, %f116, %f118, %f110;
	fma.rn.f32 	%f135, %f116, %f119, %f111;
	fma.rn.f32 	%f136, %f116, %f120, %f112;
	ld.shared.f32 	%f137, [%r12+12];
	ld.shared.f32 	%f138, [%r12+28];
	ld.shared.f32 	%f139, [%r12+44];
	ld.shared.f32 	%f140, [%r12+60];
	ld.shared.f32 	%f141, [%r13+12];
	ld.shared.f32 	%f142, [%r13+28];
	ld.shared.f32 	%f143, [%r13+44];
	ld.shared.f32 	%f144, [%r13+60];
	fma.rn.f32 	%f168, %f137, %f141, %f121;
	fma.rn.f32 	%f167, %f137, %f142, %f122;
	fma.rn.f32 	%f166, %f137, %f143, %f123;
	fma.rn.f32 	%f165, %f137, %f144, %f124;
	fma.rn.f32 	%f164, %f138, %f141, %f125;
	fma.rn.f32 	%f163, %f138, %f142, %f126;
	fma.rn.f32 	%f162, %f138, %f143, %f127;
	fma.rn.f32 	%f161, %f138, %f144, %f128;
	fma.rn.f32 	%f169, %f139, %f141, %f129;
	fma.rn.f32 	%f170, %f139, %f142, %f130;
	fma.rn.f32 	%f171, %f139, %f143, %f131;
	fma.rn.f32 	%f172, %f139, %f144, %f132;
	fma.rn.f32 	%f173, %f140, %f141, %f133;
	fma.rn.f32 	%f174, %f140, %f142, %f134;
	fma.rn.f32 	%f175, %f140, %f143, %f135;
	fma.rn.f32 	%f176, %f140, %f144, %f136;
	add.s32 	%r144, %r144, 4;
	setp.lt.u32 	%p10, %r144, %r31;
	@%p10 bra 	$L__BB0_5;
$L__BB0_14:
	ld.param.u32 	%r143, [_Z12MatmulKernelPKfS0_Pfjjj_param_3];
	ld.param.u64 	%rd132, [_Z12MatmulKernelPKfS0_Pfjjj_param_2];
	mov.u32 	%r133, %ntid.x;
	shl.b32 	%r134, %r133, 2;
	mul.wide.u32 	%rd123, %r134, %r1;
	mov.u32 	%r135, %tid.x;
	shl.b32 	%r136, %r135, 2;
	cvt.u64.u32 	%rd124, %r136;
	add.s64 	%rd27, %rd123, %rd124;
	mov.u32 	%r137, %ntid.y;
	mul.lo.s32 	%r138, %r137, %r2;
	shl.b32 	%r139, %r138, 2;
	mov.u32 	%r140, %tid.y;
	shl.b32 	%r141, %r140, 2;
	add.s32 	%r142, %r139, %r141;
	cvt.u64.u32 	%rd28, %r143;
	cvt.u64.u32 	%rd29, %r32;
	setp.ge.u64 	%p11, %rd27, %rd28;
	setp.ge.u32 	%p12, %r142, %r32;
	cvt.u64.u32 	%rd125, %r142;
	mad.lo.s64 	%rd126, %rd27, %rd29, %rd125;
	cvta.to.global.u64 	%rd127, %rd132;
	shl.b64 	%rd128, %rd126, 2;
	add.s64 	%rd30, %rd127, %rd128;
	or.pred  	%p13, %p11, %p12;
	@%p13 bra 	$L__BB0_16;
	st.global.f32 	[%rd30], %f168;
$L__BB0_16:
	setp.ge.u64 	%p14, %rd27, %rd28;
	add.s32 	%r27, %r142, 1;
	setp.ge.u32 	%p15, %r27, %r32;
	or.pred  	%p16, %p14, %p15;
	@%p16 bra 	$L__BB0_18;
	st.global.f32 	[%rd30+4], %f167;
$L__BB0_18:
	setp.ge.u64 	%p17, %rd27, %rd28;
	add.s32 	%r28, %r142, 2;
	setp.ge.u32 	%p18, %r28, %r32;
	or.pred  	%p19, %p17, %p18;
	@%p19 bra 	$L__BB0_20;
	st.global.f32 	[%rd30+8], %f166;
$L__BB0_20:
	setp.ge.u64 	%p20, %rd27, %rd28;
	add.s32 	%r29, %r142, 3;
	setp.ge.u32 	%p21, %r29, %r32;
	or.pred  	%p22, %p20, %p21;
	@%p22 bra 	$L__BB0_22;
	st.global.f32 	[%rd30+12], %f165;
$L__BB0_22:
	setp.ge.u32 	%p23, %r142, %r32;
	add.s64 	%rd31, %rd27, 1;
	setp.ge.u64 	%p24, %rd31, %rd28;
	shl.b64 	%rd129, %rd29, 2;
	add.s64 	%rd32, %rd30, %rd129;
	or.pred  	%p25, %p24, %p23;
	@%p25 bra 	$L__BB0_24;
	st.global.f32 	[%rd32], %f164;
$L__BB0_24:
	setp.ge.u64 	%p26, %rd31, %rd28;
	setp.ge.u32 	%p27, %r27, %r32;
	or.pred  	%p28, %p26, %p27;
	@%p28 bra 	$L__BB0_26;
	st.global.f32 	[%rd32+4], %f163;
$L__BB0_26:
	setp.ge.u64 	%p29, %rd31, %rd28;
	setp.ge.u32 	%p30, %r28, %r32;
	or.pred  	%p31, %p29, %p30;
	@%p31 bra 	$L__BB0_28;
	st.global.f32 	[%rd32+8], %f162;
$L__BB0_28:
	setp.ge.u64 	%p32, %rd31, %rd28;
	setp.ge.u32 	%p33, %r29, %r32;
	or.pred  	%p34, %p32, %p33;
	@%p34 bra 	$L__BB0_30;
	st.global.f32 	[%rd32+12], %f161;
$L__BB0_30:
	setp.ge.u32 	%p35, %r142, %r32;
	add.s64 	%rd33, %rd27, 2;
	setp.ge.u64 	%p36, %rd33, %rd28;
	add.s64 	%rd34, %rd32, %rd129;
	or.pred  	%p37, %p36, %p35;
	@%p37 bra 	$L__BB0_32;
	st.global.f32 	[%rd34], %f169;
$L__BB0_32:
	setp.ge.u64 	%p38, %rd33, %rd28;
	setp.ge.u32 	%p39, %r27, %r32;
	or.pred  	%p40, %p38, %p39;
	@%p40 bra 	$L__BB0_34;
	st.global.f32 	[%rd34+4], %f170;
$L__BB0_34:
	setp.ge.u64 	%p41, %rd33, %rd28;
	setp.ge.u32 	%p42, %r28, %r32;
	or.pred  	%p43, %p41, %p42;
	@%p43 bra 	$L__BB0_36;
	st.global.f32 	[%rd34+8], %f171;
$L__BB0_36:
	setp.ge.u64 	%p44, %rd33, %rd28;
	setp.ge.u32 	%p45, %r29, %r32;
	or.pred  	%p46, %p44, %p45;
	@%p46 bra 	$L__BB0_38;
	st.global.f32 	[%rd34+12], %f172;
$L__BB0_38:
	setp.ge.u32 	%p47, %r142, %r32;
	add.s64 	%rd35, %rd27, 3;
	setp.ge.u64 	%p48, %rd35, %rd28;
	add.s64 	%rd36, %rd34, %rd129;
	or.pred  	%p49, %p48, %p47;
	@%p49 bra 	$L__BB0_40;
	st.global.f32 	[%rd36], %f173;
$L__BB0_40:
	setp.ge.u64 	%p50, %rd35, %rd28;
	setp.ge.u32 	%p51, %r27, %r32;
	or.pred  	%p52, %p50, %p51;
	@%p52 bra 	$L__BB0_42;
	st.global.f32 	[%rd36+4], %f174;
$L__BB0_42:
	setp.ge.u64 	%p53, %rd35, %rd28;
	setp.ge.u32 	%p54, %r28, %r32;
	or.pred  	%p55, %p53, %p54;
	@%p55 bra 	$L__BB0_44;
	st.global.f32 	[%rd36+8], %f175;
$L__BB0_44:
	setp.ge.u64 	%p56, %rd35, %rd28;
	setp.ge.u32 	%p57, %r29, %r32;
	or.pred  	%p58, %p56, %p57;
	@%p58 bra 	$L__BB0_46;
	st.global.f32 	[%rd36+12], %f176;
$L__BB0_46:
	ret;

}


// ===== COMPILED SASS (sm_100) =====

	.target	sm_100

	.elftype	@"ET_EXEC"


//--------------------- .note.nv.tkinfo           --------------------------
	.section	.note.nv.tkinfo,"",@"SHT_NOTE"
	.sectionflags	@"SHF_NOTE_NV_TKINFO"
	.tkinfo
        /*0018*/ 	.word	0x00000002
        /*0030*/ 	.string	""
        /*0030*/ 	.string	"ptxas"
        /*0030*/ 	.string	"Cuda compilation tools, release 13.0, V13.0.88"
        /*0030*/ 	.string	"Build cuda_13.0.r13.0/compiler.36424714_0"
        /*0030*/ 	.string	"-arch sm_100 -m 64 "



//--------------------- .note.nv.cuinfo           --------------------------
	.section	.note.nv.cuinfo,"",@"SHT_NOTE"
	.sectionflags	@"SHF_NOTE_NV_CUINFO"
        /*0018*/ 	.short	0x0002
        /*001a*/ 	.short	0x0064
        /*001c*/ 	.short	0x0082
	.zero		2


//--------------------- .nv.info                  --------------------------
	.section	.nv.info,"",@"SHT_CUDA_INFO"
	.align	4


	//----- nvinfo : EIATTR_REGCOUNT
	.align		4
        /*0000*/ 	.byte	0x04, 0x2f
        /*0002*/ 	.short	(.L_1 - .L_0)
	.align		4
.L_0:
        /*0004*/ 	.word	index@(_Z12MatmulKernelPKfS0_Pfjjj)
        /*0008*/ 	.word	0x00000038


	//----- nvinfo : EIATTR_FRAME_SIZE
	.align		4
.L_1:
        /*000c*/ 	.byte	0x04, 0x11
        /*000e*/ 	.short	(.L_3 - .L_2)
	.align		4
.L_2:
        /*0010*/ 	.word	index@($__internal_0_$__cuda_sm20_div_u64)
        /*0014*/ 	.word	0x00000000


	//----- nvinfo : EIATTR_FRAME_SIZE
	.align		4
.L_3:
        /*0018*/ 	.byte	0x04, 0x11
        /*001a*/ 	.short	(.L_5 - .L_4)
	.align		4
.L_4:
        /*001c*/ 	.word	index@(_Z12MatmulKernelPKfS0_Pfjjj)
        /*0020*/ 	.word	0x00000000


	//----- nvinfo : EIATTR_MIN_STACK_SIZE
	.align		4
.L_5:
        /*0024*/ 	.byte	0x04, 0x12
        /*0026*/ 	.short	(.L_7 - .L_6)
	.align		4
.L_6:
        /*0028*/ 	.word	index@(_Z12MatmulKernelPKfS0_Pfjjj)
        /*002c*/ 	.word	0x00000000
.L_7:


//--------------------- .nv.compat                --------------------------
	.section	.nv.compat,"",@"SHT_CUDA_COMPAT_INFO"
	.align	4
        /*0000*/ 	.byte	0x02, 0x09, 0x00, 0x00, 0x02, 0x02, 0x01, 0x00, 0x02, 0x05, 0x05, 0x00, 0x03, 0x07, 0x01, 0x01
        /*0010*/ 	.byte	0x02, 0x03, 0x00, 0x00, 0x02, 0x06, 0x01, 0x00, 0x04, 0x0b, 0x08, 0x00, 0x09, 0x00, 0x00, 0x00
        /*0020*/ 	.byte	0x00, 0x00, 0x00, 0x00


//--------------------- .nv.info._Z12MatmulKernelPKfS0_Pfjjj --------------------------
	.section	.nv.info._Z12MatmulKernelPKfS0_Pfjjj,"",@"SHT_CUDA_INFO"
	.sectionflags	@""
	.align	4


	//----- nvinfo : EIATTR_CUDA_API_VERSION
	.align		4
        /*0000*/ 	.byte	0x04, 0x37
        /*0002*/ 	.short	(.L_9 - .L_8)
.L_8:
        /*0004*/ 	.word	0x00000082


	//----- nvinfo : EIATTR_KPARAM_INFO
	.align		4
.L_9:
        /*0008*/ 	.byte	0x04, 0x17
        /*000a*/ 	.short	(.L_11 - .L_10)
.L_10:
        /*000c*/ 	.word	0x00000000
        /*0010*/ 	.short	0x0005
        /*0012*/ 	.short	0x0020
        /*0014*/ 	.byte	0x00, 0xf0, 0x11, 0x00


	//----- nvinfo : EIATTR_KPARAM_INFO
	.align		4
.L_11:
        /*0018*/ 	.byte	0x04, 0x17
        /*001a*/ 	.short	(.L_13 - .L_12)
.L_12:
        /*001c*/ 	.word	0x00000000
        /*0020*/ 	.short	0x0004
        /*0022*/ 	.short	0x001c
        /*0024*/ 	.byte	0x00, 0xf0, 0x11, 0x00


	//----- nvinfo : EIATTR_KPARAM_INFO
	.align		4
.L_13:
        /*0028*/ 	.byte	0x04, 0x17
        /*002a*/ 	.short	(.L_15 - .L_14)
.L_14:
        /*002c*/ 	.word	0x00000000
        /*0030*/ 	.short	0x0003
        /*0032*/ 	.short	0x0018
        /*0034*/ 	.byte	0x00, 0xf0, 0x11, 0x00


	//----- nvinfo : EIATTR_KPARAM_INFO
	.align		4
.L_15:
        /*0038*/ 	.byte	0x04, 0x17
        /*003a*/ 	.short	(.L_17 - .L_16)
.L_16:
        /*003c*/ 	.word	0x00000000
        /*0040*/ 	.short	0x0002
        /*0042*/ 	.short	0x0010
        /*0044*/ 	.byte	0x00, 0xf5, 0x21, 0x00


	//----- nvinfo : EIATTR_KPARAM_INFO
	.align		4
.L_17:
        /*0048*/ 	.byte	0x04, 0x17
        /*004a*/ 	.short	(.L_19 - .L_18)
.L_18:
        /*004c*/ 	.word	0x00000000
        /*0050*/ 	.short	0x0001
        /*0052*/ 	.short	0x0008
        /*0054*/ 	.byte	0x00, 0xf5, 0x21, 0x00


	//----- nvinfo : EIATTR_KPARAM_INFO
	.align		4
.L_19:
        /*0058*/ 	.byte	0x04, 0x17
        /*005a*/ 	.short	(.L_21 - .L_20)
.L_20:
        /*005c*/ 	.word	0x00000000
        /*0060*/ 	.short	0x0000
        /*0062*/ 	.short	0x0000
        /*0064*/ 	.byte	0x00, 0xf5, 0x21, 0x00


	//----- nvinfo : EIATTR_SPARSE_MMA_MASK
	.align		4
.L_21:
        /*0068*/ 	.byte	0x03, 0x50
        /*006a*/ 	.short	0x0000


	//----- nvinfo : EIATTR_MAXREG_COUNT
	.align		4
        /*006c*/ 	.byte	0x03, 0x1b
        /*006e*/ 	.short	0x00ff


	//----- nvinfo : EIATTR_NUM_BARRIERS
	.align		4
        /*0070*/ 	.byte	0x02, 0x4c
        /*0072*/ 	.byte	0x01
	.zero		1


	//----- nvinfo : EIATTR_MERCURY_ISA_VERSION
	.align		4
        /*0074*/ 	.byte	0x03, 0x5f
        /*0076*/ 	.short	0x0101


	//----- nvinfo : EIATTR_VRC_CTA_INIT_COUNT
	.align		4
        /*0078*/ 	.byte	0x02, 0x4a
	.zero		1
	.zero		1


	//----- nvinfo : EIATTR_EXIT_INSTR_OFFSETS
	.align		4
        /*007c*/ 	.byte	0x04, 0x1c
        /*007e*/ 	.short	(.L_23 - .L_22)


	//   ....[0]....
.L_22:
        /*0080*/ 	.word	0x00001ef0


	//   ....[1]....
        /*0084*/ 	.word	0x00001f10


	//----- nvinfo : EIATTR_CRS_STACK_SIZE
	.align		4
.L_23:
        /*0088*/ 	.byte	0x04, 0x1e
        /*008a*/ 	.short	(.L_25 - .L_24)
.L_24:
        /*008c*/ 	.word	0x00000000


	//----- nvinfo : EIATTR_CBANK_PARAM_SIZE
	.align		4
.L_25:
        /*0090*/ 	.byte	0x03, 0x19
        /*0092*/ 	.short	0x0024


	//----- nvinfo : EIATTR_PARAM_CBANK
	.align		4
        /*0094*/ 	.byte	0x04, 0x0a
        /*0096*/ 	.short	(.L_27 - .L_26)
	.align		4
.L_26:
        /*0098*/ 	.word	index@(.nv.constant0._Z12MatmulKernelPKfS0_Pfjjj)
        /*009c*/ 	.short	0x0380
        /*009e*/ 	.short	0x0024


	//----- nvinfo : EIATTR_SW_WAR
	.align		4
.L_27:
        /*00a0*/ 	.byte	0x04, 0x36
        /*00a2*/ 	.short	(.L_29 - .L_28)
.L_28:
        /*00a4*/ 	.word	0x00000008
.L_29:


//--------------------- .nv.callgraph             --------------------------
	.section	.nv.callgraph,"",@"SHT_CUDA_CALLGRAPH"
	.align	4
	.sectionentsize	8
	.align		4
        /*0000*/ 	.word	0x00000000
	.align		4
        /*0004*/ 	.word	0xffffffff
	.align		4
        /*0008*/ 	.word	0x00000000
	.align		4
        /*000c*/ 	.word	0xfffffffe
	.align		4
        /*0010*/ 	.word	0x00000000
	.align		4
        /*0014*/ 	.word	0xfffffffd
	.align		4
        /*0018*/ 	.word	0x00000000
	.align		4
        /*001c*/ 	.word	0xfffffffc


//--------------------- .text._Z12MatmulKernelPKfS0_Pfjjj --------------------------
	.section	.text._Z12MatmulKernelPKfS0_Pfjjj,"ax",@progbits
	.align	128
        .global         _Z12MatmulKernelPKfS0_Pfjjj
        .type           _Z12MatmulKernelPKfS0_Pfjjj,@function
        .size           _Z12MatmulKernelPKfS0_Pfjjj,(.L_x_11 - _Z12MatmulKernelPKfS0_Pfjjj)
        .other          _Z12MatmulKernelPKfS0_Pfjjj,@"STO_CUDA_ENTRY STV_DEFAULT"
_Z12MatmulKernelPKfS0_Pfjjj:
.text._Z12MatmulKernelPKfS0_Pfjjj:
[----:B------:R-:W-:Y:S01]  /*0000*/  LDC R1, c[0x0][0x37c] ;  /* 0x0000df00ff017b82 */ /* 0x000fe20000000800 */
[----:B------:R-:W0:Y:S01]  /*0010*/  LDCU UR4, c[0x0][0x39c] ;  /* 0x00007380ff0477ac */ /* 0x000e220008000800 */
[----:B------:R-:W1:Y:S06]  /*0020*/  S2R R0, SR_CTAID.X ;  /* 0x0000000000007919 */ /* 0x000e6c0000002500 */
[----:B------:R-:W2:Y:S01]  /*0030*/  S2UR UR9, SR_CTAID.Y ;  /* 0x00000000000979c3 */ /* 0x000ea20000002600 */
[----:B------:R-:W-:Y:S01]  /*0040*/  IMAD.MOV.U32 R50, RZ, RZ, RZ ;  /* 0x000000ffff327224 */ /* 0x000fe200078e00ff */
[----:B------:R-:W-:-:S02]  /*0050*/  CS2R R2, SRZ ;  /* 0x0000000000027805 */ /* 0x000fc4000001ff00 */
[----:B------:R-:W-:Y:S02]  /*0060*/  CS2R R4, SRZ ;  /* 0x0000000000047805 */ /* 0x000fe4000001ff00 */
[----:B------:R-:W-:Y:S02]  /*0070*/  CS2R R6, SRZ ;  /* 0x0000000000067805 */ /* 0x000fe4000001ff00 */
[----:B------:R-:W-:Y:S02]  /*0080*/  CS2R R36, SRZ ;  /* 0x0000000000247805 */ /* 0x000fe4000001ff00 */
[----:B------:R-:W-:Y:S02]  /*0090*/  CS2R R38, SRZ ;  /* 0x0000000000267805 */ /* 0x000fe4000001ff00 */
[----:B------:R-:W-:Y:S02]  /*00a0*/  CS2R R40, SRZ ;  /* 0x0000000000287805 */ /* 0x000fe4000001ff00 */
[----:B------:R-:W-:Y:S01]  /*00b0*/  CS2R R42, SRZ ;  /* 0x00000000002a7805 */ /* 0x000fe2000001ff00 */
[----:B------:R-:W-:Y:S01]  /*00c0*/  IMAD.MOV.U32 R44, RZ, RZ, RZ ;  /* 0x000000ffff2c7224 */ /* 0x000fe200078e00ff */
[----:B------:R-:W3:Y:S01]  /*00d0*/  LDCU.64 UR10, c[0x0][0x358] ;  /* 0x00006b00ff0a77ac */ /* 0x000ee20008000a00 */
[----:B0-----:R-:W-:-:S09]  /*00e0*/  UISETP.NE.AND UP0, UPT, UR4, URZ, UPT ;  /* 0x000000ff0400728c */ /* 0x001fd2000bf05270 */
[----:B-12---:R-:W-:Y:S05]  /*00f0*/  BRA.U !UP0, `(.L_x_0) ;  /* 0x0000001908507547 */ /* 0x006fea000b800000 */
[----:B------:R-:W0:Y:S01]  /*0100*/  S2R R45, SR_TID.Y ;  /* 0x00000000002d7919 */ /* 0x000e220000002200 */
[----:B------:R-:W1:Y:S01]  /*0110*/  LDCU UR4, c[0x0][0x360] ;  /* 0x00006c00ff0477ac */ /* 0x000e620008000800 */
[----:B------:R-:W1:Y:S01]  /*0120*/  LDC R52, c[0x0][0x364] ;  /* 0x0000d900ff347b82 */ /* 0x000e620000000800 */
[----:B------:R-:W-:Y:S01]  /*0130*/  BSSY.RECONVERGENT B0, `(.L_x_1) ;  /* 0x0000028000007945 */ /* 0x000fe20003800200 */
[----:B------:R-:W0:Y:S01]  /*0140*/  S2R R2, SR_TID.X ;  /* 0x0000000000027919 */ /* 0x000e220000002100 */
[----:B------:R-:W-:Y:S01]  /*0150*/  USHF.L.U32 UR8, UR9, 0x6, URZ ;  /* 0x0000000609087899 */ /* 0x000fe200080006ff */
[----:B-1----:R-:W-:Y:S02]  /*0160*/  IMAD R46, R52, UR4, RZ ;  /* 0x00000004342e7c24 */ /* 0x002fe4000f8e02ff */
[----:B0-----:R-:W-:-:S05]  /*0170*/  IMAD R45, R45, UR4, R2 ;  /* 0x000000042d2d7c24 */ /* 0x001fca000f8e0202 */
[----:B------:R-:W-:-:S04]  /*0180*/  IADD3 R3, P1, PT, R46, R45, RZ ;  /* 0x0000002d2e037210 */ /* 0x000fc80007f3e0ff */
[C---:B------:R-:W-:Y:S01]  /*0190*/  ISETP.GE.U32.AND P0, PT, R3.reuse, 0x100, PT ;  /* 0x000001000300780c */ /* 0x040fe20003f06070 */
[----:B------:R-:W-:Y:S01]  /*01a0*/  IMAD.X R5, RZ, RZ, RZ, P1 ;  /* 0x000000ffff057224 */ /* 0x000fe200008e06ff */
[----:B------:R-:W-:-:S04]  /*01b0*/  ISETP.GT.U32.AND P1, PT, R3, 0x100, PT ;  /* 0x000001000300780c */ /* 0x000fc80003f24070 */
[C---:B------:R-:W-:Y:S02]  /*01c0*/  ISETP.GE.U32.AND.EX P0, PT, R5.reuse, RZ, PT, P0 ;  /* 0x000000ff0500720c */ /* 0x040fe40003f06100 */
[----:B------:R-:W-:Y:S02]  /*01d0*/  ISETP.GT.U32.AND.EX P1, PT, R5, RZ, PT, P1 ;  /* 0x000000ff0500720c */ /* 0x000fe40003f24110 */
[----:B------:R-:W-:Y:S02]  /*01e0*/  SEL R47, RZ, 0x1, P0 ;  /* 0x00000001ff2f7807 */ /* 0x000fe40000000000 */
[----:B------:R-:W-:Y:S02]  /*01f0*/  SEL R2, R3, 0x100, P1 ;  /* 0x0000010003027807 */ /* 0x000fe40000800000 */
[----:B------:R-:W-:Y:S02]  /*0200*/  SEL R4, R5, RZ, P1 ;  /* 0x000000ff05047207 */ /* 0x000fe40000800000 */
[----:B------:R-:W-:-:S04]  /*0210*/  IADD3 R3, P0, P1, R2, -R3, -R47 ;  /* 0x8000000302037210 */ /* 0x000fc8000791e82f */
[----:B------:R-:W-:-:S04]  /*0220*/  IADD3.X R4, PT, PT, R4, -0x1, ~R5, P0, P1 ;  /* 0xffffffff04047810 */ /* 0x000fc800007e2c05 */
[----:B------:R-:W-:-:S13]  /*0230*/  ISETP.NE.U32.AND P0, PT, R4, RZ, PT ;  /* 0x000000ff0400720c */ /* 0x000fda0003f05070 */
[----:B------:R-:W-:Y:S05]  /*0240*/  @P0 BRA `(.L_x_2) ;  /* 0x0000000000500947 */ /* 0x000fea0003800000 */
[----:B------:R-:W0:Y:S01]  /*0250*/  I2F.U32.RP R2, R46 ;  /* 0x0000002e00027306 */ /* 0x000e220000209000 */
[----:B------:R-:W-:Y:S01]  /*0260*/  IADD3 R7, PT, PT, RZ, -R46, RZ ;  /* 0x8000002eff077210 */ /* 0x000fe20007ffe0ff */
[----:B------:R-:W-:Y:S01]  /*0270*/  IMAD.MOV.U32 R49, RZ, RZ, RZ ;  /* 0x000000ffff317224 */ /* 0x000fe200078e00ff */
[----:B------:R-:W-:-:S05]  /*0280*/  ISETP.NE.U32.AND P2, PT, R46, RZ, PT ;  /* 0x000000ff2e00720c */ /* 0x000fca0003f45070 */
[----:B0-----:R-:W0:Y:S02]  /*0290*/  MUFU.RCP R2, R2 ;  /* 0x0000000200027308 */ /* 0x001e240000001000 */
[----:B0-----:R-:W-:-:S06]  /*02a0*/  VIADD R4, R2, 0xffffffe ;  /* 0x0ffffffe02047836 */ /* 0x001fcc0000000000 */
[----:B------:R0:W1:Y:S02]  /*02b0*/  F2I.FTZ.U32.TRUNC.NTZ R5, R4 ;  /* 0x0000000400057305 */ /* 0x000064000021f000 */
[----:B0-----:R-:W-:Y:S02]  /*02c0*/  IMAD.MOV.U32 R4, RZ, RZ, RZ ;  /* 0x000000ffff047224 */ /* 0x001fe400078e00ff */
[----:B-1----:R-:W-:-:S04]  /*02d0*/  IMAD R7, R7, R5, RZ ;  /* 0x0000000507077224 */ /* 0x002fc800078e02ff */
[----:B------:R-:W-:-:S06]  /*02e0*/  IMAD.HI.U32 R6, R5, R7, R4 ;  /* 0x0000000705067227 */ /* 0x000fcc00078e0004 */
[----:B------:R-:W-:-:S04]  /*02f0*/  IMAD.HI.U32 R48, R6, R3, RZ ;  /* 0x0000000306307227 */ /* 0x000fc800078e00ff */
[----:B------:R-:W-:-:S04]  /*0300*/  IMAD.MOV R5, RZ, RZ, -R48 ;  /* 0x000000ffff057224 */ /* 0x000fc800078e0a30 */
[----:B------:R-:W-:-:S05]  /*0310*/  IMAD R3, R46, R5, R3 ;  /* 0x000000052e037224 */ /* 0x000fca00078e0203 */
[----:B------:R-:W-:-:S13]  /*0320*/  ISETP.GE.U32.AND P0, PT, R3, R46, PT ;  /* 0x0000002e0300720c */ /* 0x000fda0003f06070 */
[----:B------:R-:W-:Y:S02]  /*0330*/  @P0 IMAD.IADD R3, R3, 0x1, -R46 ;  /* 0x0000000103030824 */ /* 0x000fe400078e0a2e */
[----:B------:R-:W-:-:S03]  /*0340*/  @P0 VIADD R48, R48, 0x1 ;  /* 0x0000000130300836 */ /* 0x000fc60000000000 */
[----:B------:R-:W-:-:S13]  /*0350*/  ISETP.GE.U32.AND P1, PT, R3, R46, PT ;  /* 0x0000002e0300720c */ /* 0x000fda0003f26070 */
[----:B------:R-:W-:Y:S02]  /*0360*/  @P1 IADD3 R48, PT, PT, R48, 0x1, RZ ;  /* 0x0000000130301810 */ /* 0x000fe40007ffe0ff */
[----:B------:R-:W-:Y:S01]  /*0370*/  @!P2 LOP3.LUT R48, RZ, R46, RZ, 0x33, !PT ;  /* 0x0000002eff30a212 */ /* 0x000fe200078e33ff */
[----:B------:R-:W-:Y:S06]  /*0380*/  BRA `(.L_x_3) ;  /* 0x0000000000087947 */ /* 0x000fec0003800000 */
.L_x_2:
[----:B------:R-:W-:-:S07]  /*0390*/  MOV R2, 0x3b0 ;  /* 0x000003b000027802 */ /* 0x000fce0000000f00 */
[----:B---3--:R-:W-:Y:S05]  /*03a0*/  CALL.REL.NOINC `($__internal_0_$__cuda_sm20_div_u64) ;  /* 0x0000001800dc7944 */ /* 0x008fea0003c00000 */
.L_x_3:
[----:B---3--:R-:W-:Y:S05]  /*03b0*/  BSYNC.RECONVERGENT B0 ;  /* 0x0000000000007941 */ /* 0x008fea0003800200 */
.L_x_1:
[----:B------:R-:W-:Y:S01]  /*03c0*/  IADD3 R47, P0, PT, R48, R47, RZ ;  /* 0x0000002f302f7210 */ /* 0x000fe20007f1e0ff */
[----:B------:R-:W-:Y:S01]  /*03d0*/  IMAD.WIDE.U32 R52, R52, UR4, RZ ;  /* 0x0000000434347c25 */ /* 0x000fe2000f8e00ff */
[----:B------:R-:W-:Y:S02]  /*03e0*/  CS2R R2, SRZ ;  /* 0x0000000000027805 */ /* 0x000fe4000001ff00 */
[----:B------:R-:W-:Y:S02]  /*03f0*/  CS2R R4, SRZ ;  /* 0x0000000000047805 */ /* 0x000fe4000001ff00 */
[----:B------:R-:W-:Y:S01]  /*0400*/  CS2R R6, SRZ ;  /* 0x0000000000067805 */ /* 0x000fe2000001ff00 */
[----:B------:R-:W-:Y:S01]  /*0410*/  IMAD.X R48, RZ, RZ, R49, P0 ;  /* 0x000000ffff307224 */ /* 0x000fe200000e0631 */
[----:B------:R-:W-:Y:S01]  /*0420*/  CS2R R36, SRZ ;  /* 0x0000000000247805 */ /* 0x000fe2000001ff00 */
[----:B------:R-:W-:Y:S01]  /*0430*/  IMAD.MOV.U32 R50, RZ, RZ, RZ ;  /* 0x000000ffff327224 */ /* 0x000fe200078e00ff */
[----:B------:R-:W-:-:S02]  /*0440*/  CS2R R38, SRZ ;  /* 0x0000000000267805 */ /* 0x000fc4000001ff00 */
[----:B------:R-:W-:Y:S02]  /*0450*/  CS2R R40, SRZ ;  /* 0x0000000000287805 */ /* 0x000fe4000001ff00 */
[----:B------:R-:W-:Y:S01]  /*0460*/  CS2R R42, SRZ ;  /* 0x00000000002a7805 */ /* 0x000fe2000001ff00 */
[----:B------:R-:W-:Y:S01]  /*0470*/  IMAD.MOV.U32 R44, RZ, RZ, RZ ;  /* 0x000000ffff2c7224 */ /* 0x000fe200078e00ff */
[----:B------:R-:W-:Y:S01]  /*0480*/  SHF.L.U64.HI R49, R52, 0x1, R53 ;  /* 0x0000000134317819 */ /* 0x000fe20000010235 */
[----:B------:R-:W-:-:S06]  /*0490*/  UMOV UR4, URZ ;  /* 0x000000ff00047c82 */ /* 0x000fcc0008000000 */
.L_x_9:
[----:B------:R-:W-:Y:S01]  /*04a0*/  BAR.SYNC.DEFER_BLOCKING 0x0 ;  /* 0x0000000000007b1d */ /* 0x000fe20000010000 */
[----:B------:R-:W-:-:S05]  /*04b0*/  ISETP.GT.U32.AND P0, PT, R45, 0xff, PT ;  /* 0x000000ff2d00780c */ /* 0x000fca0003f04070 */
[----:B------:R-:W0:Y:S01]  /*04c0*/  LDCU UR5, c[0x0][0x39c] ;  /* 0x00007380ff0577ac */ /* 0x000e220008000800 */
[----:B------:R-:W-:Y:S01]  /*04d0*/  BSSY.RECONVERGENT B0, `(.L_x_4) ;  /* 0x0000100000007945 */ /* 0x000fe20003800200 */
[----:B------:R-:W1:Y:S06]  /*04e0*/  LDCU.128 UR12, c[0x0][0x380] ;  /* 0x00007000ff0c77ac */ /* 0x000e6c0008000c00 */
[----:B------:R-:W-:Y:S05]  /*04f0*/  @P0 BRA `(.L_x_5) ;  /* 0x0000000c00f40947 */ /* 0x000fea0003800000 */
[----:B------:R-:W-:Y:S01]  /*0500*/  LOP3.LUT R25, R47, 0x3, RZ, 0xc0, !PT ;  /* 0x000000032f197812 */ /* 0x000fe200078ec0ff */
[----:B------:R-:W-:Y:S01]  /*0510*/  BSSY.RECONVERGENT B1, `(.L_x_6) ;  /* 0x000006e000017945 */ /* 0x000fe20003800200 */
[----:B------:R-:W-:Y:S01]  /*0520*/  MOV R11, R45 ;  /* 0x0000002d000b7202 */ /* 0x000fe20000000f00 */
[----:B------:R-:W-:Y:S01]  /*0530*/  IMAD.MOV.U32 R10, RZ, RZ, RZ ;  /* 0x000000ffff0a7224 */ /* 0x000fe200078e00ff */
[----:B------:R-:W-:-:S04]  /*0540*/  ISETP.NE.U32.AND P0, PT, R25, 0x3, PT ;  /* 0x000000031900780c */ /* 0x000fc80003f05070 */
[----:B------:R-:W-:-:S13]  /*0550*/  ISETP.NE.AND.EX P0, PT, RZ, RZ, PT, P0 ;  /* 0x000000ffff00720c */ /* 0x000fda0003f05300 */
[----:B------:R-:W-:Y:S05]  /*0560*/  @!P0 BRA `(.L_x_7) ;  /* 0x0000000400a08947 */ /* 0x000fea0003800000 */
[----:B------:R-:W2:Y:S01]  /*0570*/  LDC R24, c[0x0][0x3a0] ;  /* 0x0000e800ff187b82 */ /* 0x000ea20000000800 */
[C---:B------:R-:W-:Y:S01]  /*0580*/  LOP3.LUT R27, R45.reuse, 0x3, RZ, 0xc0, !PT ;  /* 0x000000032d1b7812 */ /* 0x040fe200078ec0ff */
[----:B------:R-:W-:Y:S01]  /*0590*/  IMAD.MOV.U32 R11, RZ, RZ, RZ ;  /* 0x000000ffff0b7224 */ /* 0x000fe200078e00ff */
[----:B------:R-:W-:Y:S01]  /*05a0*/  SHF.R.U64 R10, R45, 0x2, RZ ;  /* 0x000000022d0a7819 */ /* 0x000fe200000012ff */
[----:B------:R-:W-:Y:S02]  /*05b0*/  IMAD.MOV.U32 R19, RZ, RZ, RZ ;  /* 0x000000ffff137224 */ /* 0x000fe400078e00ff */
[----:B------:R-:W-:Y:S02]  /*05c0*/  VIADD R18, R27, UR4 ;  /* 0x000000041b127c36 */ /* 0x000fe40008000000 */
[----:B------:R-:W3:Y:S01]  /*05d0*/  LDC R23, c[0x0][0x39c] ;  /* 0x0000e700ff177b82 */ /* 0x000ee20000000800 */
[----:B------:R-:W-:-:S07]  /*05e0*/  IMAD.WIDE.U32 R14, R0, 0x40, R10 ;  /* 0x00000040000e7825 */ /* 0x000fce00078e000a */
[----:B------:R-:W4:Y:S08]  /*05f0*/  LDC.64 R8, c[0x0][0x380] ;  /* 0x0000e000ff087b82 */ /* 0x000f300000000a00 */
[----:B------:R-:W5:Y:S01]  /*0600*/  LDC.64 R12, c[0x0][0x388] ;  /* 0x0000e200ff0c7b82 */ /* 0x000f620000000a00 */
[----:B--2---:R-:W-:-:S05]  /*0610*/  IMAD R11, R18, R24, RZ ;  /* 0x00000018120b7224 */ /* 0x004fca00078e02ff */
[----:B------:R-:W-:Y:S01]  /*0620*/  IADD3 R11, P1, P2, R11, UR8, R10 ;  /* 0x000000080b0b7c10 */ /* 0x000fe2000fa3e00a */
[----:B---3--:R-:W-:-:S03]  /*0630*/  IMAD.WIDE.U32 R18, R14, R23, R18 ;  /* 0x000000170e127225 */ /* 0x008fc600078e0012 */
[----:B------:R-:W-:Y:S01]  /*0640*/  IADD3.X R20, PT, PT, RZ, RZ, RZ, P1, P2 ;  /* 0x000000ffff147210 */ /* 0x000fe20000fe44ff */
[----:B------:R-:W-:Y:S01]  /*0650*/  IMAD R15, R15, R23, RZ ;  /* 0x000000170f0f7224 */ /* 0x000fe200078e02ff */
[----:B----4-:R-:W-:-:S04]  /*0660*/  LEA R16, P0, R18, R8, 0x2 ;  /* 0x0000000812107211 */ /* 0x010fc800078010ff */
[----:B------:R-:W-:-:S04]  /*0670*/  IADD3 R15, PT, PT, R19, R15, RZ ;  /* 0x0000000f130f7210 */ /* 0x000fc80007ffe0ff */
[----:B------:R-:W-:Y:S02]  /*0680*/  LEA.HI.X R17, R18, R9, R15, 0x2, P0 ;  /* 0x0000000912117211 */ /* 0x000fe400000f140f */
[----:B-----5:R-:W-:-:S03]  /*0690*/  LEA R14, P1, R11, R12, 0x2 ;  /* 0x0000000c0b0e7211 */ /* 0x020fc600078210ff */
[----:B------:R-:W2:Y:S01]  /*06a0*/  LDG.E R16, desc[UR10][R16.64] ;  /* 0x0000000a10107981 */ /* 0x000ea2000c1e1900 */
[----:B------:R-:W-:-:S05]  /*06b0*/  LEA.HI.X R15, R11, R13, R20, 0x2, P1 ;  /* 0x0000000d0b0f7211 */ /* 0x000fca00008f1414 */
[----:B------:R3:W4:Y:S01]  /*06c0*/  LDG.E R14, desc[UR10][R14.64] ;  /* 0x0000000a0e0e7981 */ /* 0x000722000c1e1900 */
[----:B------:R-:W5:Y:S01]  /*06d0*/  S2R R21, SR_CgaCtaId ;  /* 0x0000000000157919 */ /* 0x000f620000008800 */
[----:B------:R-:W0:Y:S01]  /*06e0*/  S2R R19, SR_CgaCtaId ;  /* 0x0000000000137919 */ /* 0x000e220000008800 */
[----:B------:R-:W-:Y:S01]  /*06f0*/  MOV R22, 0x400 ;  /* 0x0000040000167802 */ /* 0x000fe20000000f00 */
[----:B------:R-:W-:Y:S01]  /*0700*/  IMAD.SHL.U32 R11, R45, 0x4, RZ ;  /* 0x000000042d0b7824 */ /* 0x000fe200078e00ff */
[----:B------:R-:W-:-:S03]  /*0710*/  MOV R26, 0x400 ;  /* 0x00000400001a7802 */ /* 0x000fc60000000f00 */
[----:B------:R-:W-:Y:S01]  /*0720*/  VIADD R20, R22, 0x400 ;  /* 0x0000040016147836 */ /* 0x000fe20000000000 */
[----:B------:R-:W-:-:S04]  /*0730*/  ISETP.NE.U32.AND P0, PT, R25, RZ, PT ;  /* 0x000000ff1900720c */ /* 0x000fc80003f05070 */
[----:B-----5:R-:W-:Y:S02]  /*0740*/  LEA R20, R21, R20, 0x18 ;  /* 0x0000001415147211 */ /* 0x020fe400078ec0ff */
[----:B0-----:R-:W-:Y:S02]  /*0750*/  LEA R26, R19, R26, 0x18 ;  /* 0x0000001a131a7211 */ /* 0x001fe400078ec0ff */
[C---:B------:R-:W-:Y:S01]  /*0760*/  LOP3.LUT R19, R11.reuse, 0xfffffff0, RZ, 0xc0, !PT ;  /* 0xfffffff00b137812 */ /* 0x040fe200078ec0ff */
[----:B------:R-:W-:Y:S01]  /*0770*/  IMAD R10, R10, 0x10, R20 ;  /* 0x000000100a0a7824 */ /* 0x000fe200078e0214 */
[----:B------:R-:W-:-:S03]  /*0780*/  LOP3.LUT R11, R11, 0xc, RZ, 0xc0, !PT ;  /* 0x0000000c0b0b7812 */ /* 0x000fc600078ec0ff */
[----:B---3--:R-:W-:Y:S01]  /*0790*/  IMAD R15, R27, 0x4, R10 ;  /* 0x000000041b0f7824 */ /* 0x008fe200078e020a */
[----:B------:R-:W-:Y:S02]  /*07a0*/  IADD3 R19, PT, PT, R11, R26, R19 ;  /* 0x0000001a0b137210 */ /* 0x000fe40007ffe013 */
[----:B------:R-:W-:Y:S02]  /*07b0*/  ISETP.NE.AND.EX P0, PT, RZ, RZ, PT, P0 ;  /* 0x000000ffff00720c */ /* 0x000fe40003f05300 */
[----:B------:R-:W-:-:S04]  /*07c0*/  IADD3 R28, P1, PT, R46, R45, RZ ;  /* 0x0000002d2e1c7210 */ /* 0x000fc80007f3e0ff */
[----:B------:R-:W-:Y:S01]  /*07d0*/  IADD3.X R27, PT, PT, RZ, RZ, RZ, P1, !PT ;  /* 0x000000ffff1b7210 */ /* 0x000fe20000ffe4ff */
[----:B------:R-:W-:-:S04]  /*07e0*/  IMAD.MOV.U32 R11, RZ, RZ, R28 ;  /* 0x000000ffff0b7224 */ /* 0x000fc800078e001c */
[----:B------:R-:W-:Y:S01]  /*07f0*/  IMAD.MOV.U32 R10, RZ, RZ, R27 ;  /* 0x000000ffff0a7224 */ /* 0x000fe200078e001b */
[----:B--2---:R2:W-:Y:S04]  /*0800*/  STS [R19], R16 ;  /* 0x0000001013007388 */ /* 0x0045e80000000800 */
[----:B----4-:R2:W-:Y:S01]  /*0810*/  STS [R15], R14 ;  /* 0x0000000e0f007388 */ /* 0x0105e20000000800 */
[----:B------:R-:W-:Y:S05]  /*0820*/  @!P0 BRA `(.L_x_7) ;  /* 0x0000000000f08947 */ /* 0x000fea0003800000 */
[C---:B------:R-:W-:Y:S01]  /*0830*/  LOP3.LUT R29, R28.reuse, 0x3, RZ, 0xc0, !PT ;  /* 0x000000031c1d7812 */ /* 0x040fe200078ec0ff */
[----:B------:R-:W-:Y:S01]  /*0840*/  IMAD.MOV.U32 R17, RZ, RZ, RZ ;  /* 0x000000ffff117224 */ /* 0x000fe200078e00ff */
[--C-:B------:R-:W-:Y:S02]  /*0850*/  SHF.R.U64 R18, R28, 0x2, R27.reuse ;  /* 0x000000021c127819 */ /* 0x100fe4000000121b */
[----:B--2---:R-:W-:Y:S01]  /*0860*/  SHF.R.U32.HI R19, RZ, 0x2, R27 ;  /* 0x00000002ff137819 */ /* 0x004fe2000001161b */
[----:B------:R-:W-:Y:S02]  /*0870*/  VIADD R16, R29, UR4 ;  /* 0x000000041d107c36 */ /* 0x000fe40008000000 */
[----:B------:R-:W-:-:S04]  /*0880*/  IMAD.WIDE.U32 R10, R0, 0x40, R18 ;  /* 0x00000040000a7825 */ /* 0x000fc800078e0012 */
[----:B------:R-:W-:Y:S02]  /*0890*/  IMAD R15, R16, R24, RZ ;  /* 0x00000018100f7224 */ /* 0x000fe400078e02ff */
[-C--:B------:R-:W-:Y:S02]  /*08a0*/  IMAD R31, R11, R23.reuse, RZ ;  /* 0x000000170b1f7224 */ /* 0x080fe400078e02ff */
[----:B------:R-:W-:Y:S01]  /*08b0*/  IMAD.WIDE.U32 R16, R10, R23, R16 ;  /* 0x000000170a107225 */ /* 0x000fe200078e0010 */
[----:B------:R-:W-:-:S04]  /*08c0*/  IADD3 R11, P0, P1, R15, UR8, R18 ;  /* 0x000000080f0b7c10 */ /* 0x000fc8000f91e012 */
[----:B------:R-:W-:Y:S02]  /*08d0*/  IADD3.X R30, PT, PT, RZ, R19, RZ, P0, P1 ;  /* 0x00000013ff1e7210 */ /* 0x000fe400007e24ff */
[----:B------:R-:W-:Y:S02]  /*08e0*/  IADD3 R15, PT, PT, R17, R31, RZ ;  /* 0x0000001f110f7210 */ /* 0x000fe40007ffe0ff */
[C---:B------:R-:W-:Y:S02]  /*08f0*/  LEA R14, P0, R16.reuse, R8, 0x2 ;  /* 0x00000008100e7211 */ /* 0x040fe400078010ff */
[C---:B------:R-:W-:Y:S02]  /*0900*/  LEA R10, P1, R11.reuse, R12, 0x2 ;  /* 0x0000000c0b0a7211 */ /* 0x040fe400078210ff */
[----:B------:R-:W-:Y:S02]  /*0910*/  LEA.HI.X R15, R16, R9, R15, 0x2, P0 ;  /* 0x00000009100f7211 */ /* 0x000fe400000f140f */
[----:B------:R-:W-:-:S03]  /*0920*/  LEA.HI.X R11, R11, R13, R30, 0x2, P1 ;  /* 0x0000000d0b0b7211 */ /* 0x000fc600008f141e */
[----:B------:R-:W2:Y:S04]  /*0930*/  LDG.E R14, desc[UR10][R14.64] ;  /* 0x0000000a0e0e7981 */ /* 0x000ea8000c1e1900 */
[----:B------:R0:W3:Y:S01]  /*0940*/  LDG.E R16, desc[UR10][R10.64] ;  /* 0x0000000a0a107981 */ /* 0x0000e2000c1e1900 */
[----:B------:R-:W-:Y:S01]  /*0950*/  IMAD.SHL.U32 R17, R28, 0x4, RZ ;  /* 0x000000041c117824 */ /* 0x000fe200078e00ff */
[----:B------:R-:W-:Y:S01]  /*0960*/  ISETP.NE.U32.AND P0, PT, R25, 0x1, PT ;  /* 0x000000011900780c */ /* 0x000fe20003f05070 */
[----:B------:R-:W-:-:S03]  /*0970*/  IMAD R18, R18, 0x10, R20 ;  /* 0x0000001012127824 */ /* 0x000fc600078e0214 */
[----:B------:R-:W-:Y:S01]  /*0980*/  LOP3.LUT R19, R17, 0xfffffff0, RZ, 0xc0, !PT ;  /* 0xfffffff011137812 */ /* 0x000fe200078ec0ff */
[----:B------:R-:W-:Y:S01]  /*0990*/  IMAD R29, R29, 0x4, R18 ;  /* 0x000000041d1d7824 */ /* 0x000fe200078e0212 */
[----:B------:R-:W-:Y:S02]  /*09a0*/  LOP3.LUT R17, R17, 0xc, RZ, 0xc0, !PT ;  /* 0x0000000c11117812 */ /* 0x000fe400078ec0ff */
[----:B------:R-:W-:Y:S02]  /*09b0*/  ISETP.NE.AND.EX P0, PT, RZ, RZ, PT, P0 ;  /* 0x000000ffff00720c */ /* 0x000fe40003f05300 */
[----:B------:R-:W-:Y:S02]  /*09c0*/  IADD3 R17, PT, PT, R17, R26, R19 ;  /* 0x0000001a11117210 */ /* 0x000fe40007ffe013 */
[----:B------:R-:W-:-:S04]  /*09d0*/  IADD3 R19, P1, PT, R46, R28, RZ ;  /* 0x0000001c2e137210 */ /* 0x000fc80007f3e0ff */
[----:B0-----:R-:W-:Y:S01]  /*09e0*/  MOV R11, R19 ;  /* 0x00000013000b7202 */ /* 0x001fe20000000f00 */
[----:B------:R-:W-:-:S04]  /*09f0*/  IMAD.X R18, RZ, RZ, R27, P1 ;  /* 0x000000ffff127224 */ /* 0x000fc800008e061b */
[----:B------:R-:W-:Y:S01]  /*0a00*/  IMAD.MOV.U32 R10, RZ, RZ, R18 ;  /* 0x000000ffff0a7224 */ /* 0x000fe200078e0012 */
[----:B--2---:R4:W-:Y:S04]  /*0a10*/  STS [R17], R14 ;  /* 0x0000000e11007388 */ /* 0x0049e80000000800 */
[----:B---3--:R4:W-:Y:S01]  /*0a20*/  STS [R29], R16 ;  /* 0x000000101d007388 */ /* 0x0089e20000000800 */
[----:B------:R-:W-:Y:S05]  /*0a30*/  @!P0 BRA `(.L_x_7) ;  /* 0x00000000006c8947 */ /* 0x000fea0003800000 */
[C---:B------:R-:W-:Y:S01]  /*0a40*/  LOP3.LUT R25, R19.reuse, 0x3, RZ, 0xc0, !PT ;  /* 0x0000000313197812 */ /* 0x040fe200078ec0ff */
[----:B------:R-:W-:Y:S01]  /*0a50*/  IMAD.MOV.U32 R11, RZ, RZ, RZ ;  /* 0x000000ffff0b7224 */ /* 0x000fe200078e00ff */
[--C-:B----4-:R-:W-:Y:S02]  /*0a60*/  SHF.R.U64 R14, R19, 0x2, R18.reuse ;  /* 0x00000002130e7819 */ /* 0x110fe40000001212 */
[----:B------:R-:W-:Y:S01]  /*0a70*/  SHF.R.U32.HI R15, RZ, 0x2, R18 ;  /* 0x00000002ff0f7819 */ /* 0x000fe20000011612 */
[----:B------:R-:W-:Y:S02]  /*0a80*/  VIADD R10, R25, UR4 ;  /* 0x00000004190a7c36 */ /* 0x000fe40008000000 */
[----:B------:R-:W-:-:S04]  /*0a90*/  IMAD.WIDE.U32 R16, R0, 0x40, R14 ;  /* 0x0000004000107825 */ /* 0x000fc800078e000e */
[----:B------:R-:W-:Y:S02]  /*0aa0*/  IMAD R27, R10, R24, RZ ;  /* 0x000000180a1b7224 */ /* 0x000fe400078e02ff */
[----:B------:R-:W-:-:S03]  /*0ab0*/  IMAD.WIDE.U32 R10, R16, R23, R10 ;  /* 0x00000017100a7225 */ /* 0x000fc600078e000a */
[----:B------:R-:W-:Y:S01]  /*0ac0*/  IADD3 R27, P1, P2, R27, UR8, R14 ;  /* 0x000000081b1b7c10 */ /* 0x000fe2000fa3e00e */
[----:B------:R-:W-:Y:S01]  /*0ad0*/  IMAD R17, R17, R23, RZ ;  /* 0x0000001711117224 */ /* 0x000fe200078e02ff */
[----:B------:R-:W-:Y:S02]  /*0ae0*/  LEA R8, P0, R10, R8, 0x2 ;  /* 0x000000080a087211 */ /* 0x000fe400078010ff */
[----:B------:R-:W-:Y:S01]  /*0af0*/  IADD3.X R16, PT, PT, RZ, R15, RZ, P1, P2 ;  /* 0x0000000fff107210 */ /* 0x000fe20000fe44ff */
[----:B------:R-:W-:Y:S01]  /*0b00*/  IMAD.IADD R11, R11, 0x1, R17 ;  /* 0x000000010b0b7824 */ /* 0x000fe200078e0211 */
[----:B------:R-:W-:-:S04]  /*0b10*/  LEA R12, P1, R27, R12, 0x2 ;  /* 0x0000000c1b0c7211 */ /* 0x000fc800078210ff */
[----:B------:R-:W-:Y:S02]  /*0b20*/  LEA.HI.X R9, R10, R9, R11, 0x2, P0 ;  /* 0x000000090a097211 */ /* 0x000fe400000f140b */
[----:B------:R-:W-:-:S03]  /*0b30*/  LEA.HI.X R13, R27, R13, R16, 0x2, P1 ;  /* 0x0000000d1b0d7211 */ /* 0x000fc600008f1410 */
[----:B------:R-:W2:Y:S04]  /*0b40*/  LDG.E R8, desc[UR10][R8.64] ;  /* 0x0000000a08087981 */ /* 0x000ea8000c1e1900 */
[----:B------:R-:W3:Y:S01]  /*0b50*/  LDG.E R12, desc[UR10][R12.64] ;  /* 0x0000000a0c0c7981 */ /* 0x000ee2000c1e1900 */
[----:B------:R-:W-:Y:S02]  /*0b60*/  LEA R21, R21, R22, 0x18 ;  /* 0x0000001615157211 */ /* 0x000fe400078ec0ff */
[----:B------:R-:W-:Y:S02]  /*0b70*/  IADD3 R11, P0, PT, R46, R19, RZ ;  /* 0x000000132e0b7210 */ /* 0x000fe40007f1e0ff */
[C---:B------:R-:W-:Y:S01]  /*0b80*/  LEA R10, R14.reuse, R21, 0x4 ;  /* 0x000000150e0a7211 */ /* 0x040fe200078e20ff */
[----:B------:R-:W-:-:S04]  /*0b90*/  IMAD R14, R14, 0x10, R20 ;  /* 0x000000100e0e7824 */ /* 0x000fc800078e0214 */
[C---:B------:R-:W-:Y:S02]  /*0ba0*/  IMAD R15, R25.reuse, 0x4, R10 ;  /* 0x00000004190f7824 */ /* 0x040fe400078e020a */
[----:B------:R-:W-:Y:S02]  /*0bb0*/  IMAD R25, R25, 0x4, R14 ;  /* 0x0000000419197824 */ /* 0x000fe400078e020e */
[----:B------:R-:W-:Y:S01]  /*0bc0*/  IMAD.X R10, RZ, RZ, R18, P0 ;  /* 0x000000ffff0a7224 */ /* 0x000fe200000e0612 */
[----:B--2---:R0:W-:Y:S04]  /*0bd0*/  STS [R15], R8 ;  /* 0x000000080f007388 */ /* 0x0041e80000000800 */
[----:B---3--:R0:W-:Y:S02]  /*0be0*/  STS [R25], R12 ;  /* 0x0000000c19007388 */ /* 0x0081e40000000800 */
.L_x_7:
[----:B01----:R-:W-:Y:S05]  /*0bf0*/  BSYNC.RECONVERGENT B1 ;  /* 0x0000000000017941 */ /* 0x003fea0003800200 */
.L_x_6:
[----:B------:R-:W-:-:S04]  /*0c00*/  ISETP.GE.U32.AND P0, PT, R47, 0x3, PT ;  /* 0x000000032f00780c */ /* 0x000fc80003f06070 */
[----:B------:R-:W-:-:S13]  /*0c10*/  ISETP.GE.U32.AND.EX P0, PT, R48, RZ, PT, P0 ;  /* 0x000000ff3000720c */ /* 0x000fda0003f06100 */
[----:B------:R-:W-:Y:S05]  /*0c20*/  @!P0 BRA `(.L_x_5) ;  /* 0x0000000800288947 */ /* 0x000fea0003800000 */
[----:B--2---:R-:W0:Y:S01]  /*0c30*/  S2R R19, SR_CgaCtaId ;  /* 0x0000000000137919 */ /* 0x004e220000008800 */
[----:B----4-:R-:W1:Y:S01]  /*0c40*/  LDC R17, c[0x0][0x3a0] ;  /* 0x0000e800ff117b82 */ /* 0x010e620000000800 */
[CC--:B------:R-:W-:Y:S01]  /*0c50*/  IADD3 R8, PT, PT, R46.reuse, R11.reuse, RZ ;  /* 0x0000000b2e087210 */ /* 0x0c0fe20007ffe0ff */
[C---:B------:R-:W-:Y:S01]  /*0c60*/  IMAD.SHL.U32 R9, R11.reuse, 0x4, RZ ;  /* 0x000000040b097824 */ /* 0x040fe200078e00ff */
[----:B------:R-:W-:Y:S01]  /*0c70*/  LOP3.LUT R20, R11, 0x3, RZ, 0xc0, !PT ;  /* 0x000000030b147812 */ /* 0x000fe200078ec0ff */
[----:B------:R-:W-:Y:S01]  /*0c80*/  IMAD R22, R46, 0x3, R11 ;  /* 0x000000032e167824 */ /* 0x000fe200078e020b */
[C---:B------:R-:W-:Y:S01]  /*0c90*/  LOP3.LUT R21, R8.reuse, 0x3, RZ, 0xc0, !PT ;  /* 0x0000000308157812 */ /* 0x040fe200078ec0ff */
[----:B------:R-:W-:Y:S01]  /*0ca0*/  IMAD.SHL.U32 R8, R8, 0x4, RZ ;  /* 0x0000000408087824 */ /* 0x000fe200078e00ff */
[----:B------:R-:W-:Y:S01]  /*0cb0*/  MOV R18, 0x400 ;  /* 0x0000040000127802 */ /* 0x000fe20000000f00 */
[----:B------:R-:W-:Y:S01]  /*0cc0*/  VIADD R20, R20, UR4 ;  /* 0x0000000414147c36 */ /* 0x000fe20008000000 */
[----:B------:R-:W-:Y:S01]  /*0cd0*/  LOP3.LUT R9, R9, 0xc, RZ, 0xc0, !PT ;  /* 0x0000000c09097812 */ /* 0x000fe200078ec0ff */
[----:B------:R-:W-:Y:S01]  /*0ce0*/  VIADD R21, R21, UR4 ;  /* 0x0000000415157c36 */ /* 0x000fe20008000000 */
[----:B------:R-:W-:Y:S01]  /*0cf0*/  LOP3.LUT R8, R8, 0xc, RZ, 0xc0, !PT ;  /* 0x0000000c08087812 */ /* 0x000fe200078ec0ff */
[----:B------:R-:W-:Y:S01]  /*0d00*/  VIADD R12, R18, 0x400 ;  /* 0x00000400120c7836 */ /* 0x000fe20000000000 */
[----:B------:R-:W-:Y:S01]  /*0d10*/  LEA R16, R46, R11, 0x1 ;  /* 0x0000000b2e107211 */ /* 0x000fe200078e08ff */
[----:B-1----:R-:W-:-:S02]  /*0d20*/  IMAD R24, R20, R17, RZ ;  /* 0x0000001114187224 */ /* 0x002fc400078e02ff */
[----:B------:R-:W-:-:S03]  /*0d30*/  IMAD R25, R21, R17, RZ ;  /* 0x0000001115197224 */ /* 0x000fc600078e02ff */
[----:B------:R-:W-:Y:S02]  /*0d40*/  IADD3 R24, P0, PT, R24, UR8, RZ ;  /* 0x0000000818187c10 */ /* 0x000fe4000ff1e0ff */
[C---:B0-----:R-:W-:Y:S02]  /*0d50*/  LEA R18, R19.reuse, R18, 0x18 ;  /* 0x0000001213127211 */ /* 0x041fe400078ec0ff */
[----:B------:R-:W-:Y:S01]  /*0d60*/  LEA R19, R19, R12, 0x18 ;  /* 0x0000000c13137211 */ /* 0x000fe200078ec0ff */
[----:B------:R-:W-:Y:S01]  /*0d70*/  IMAD.X R30, RZ, RZ, RZ, P0 ;  /* 0x000000ffff1e7224 */ /* 0x000fe200000e06ff */
[----:B------:R-:W-:Y:S01]  /*0d80*/  IADD3 R25, P1, PT, R25, UR8, RZ ;  /* 0x0000000819197c10 */ /* 0x000fe2000ff3e0ff */
[C-C-:B------:R-:W-:Y:S01]  /*0d90*/  IMAD.IADD R26, R18.reuse, 0x1, R9.reuse ;  /* 0x00000001121a7824 */ /* 0x140fe200078e0209 */
[C---:B------:R-:W-:Y:S01]  /*0da0*/  IADD3 R29, PT, PT, R19.reuse, R8, RZ ;  /* 0x00000008131d7210 */ /* 0x040fe20007ffe0ff */
[----:B------:R-:W-:Y:S02]  /*0db0*/  IMAD.IADD R27, R19, 0x1, R9 ;  /* 0x00000001131b7824 */ /* 0x000fe400078e0209 */
[----:B------:R-:W-:-:S02]  /*0dc0*/  IMAD.IADD R28, R18, 0x1, R8 ;  /* 0x00000001121c7824 */ /* 0x000fc400078e0208 */
[----:B------:R-:W-:-:S07]  /*0dd0*/  IMAD.X R23, RZ, RZ, RZ, P1 ;  /* 0x000000ffff177224 */ /* 0x000fce00008e06ff */
.L_x_8:
[----:B0-----:R-:W-:Y:S01]  /*0de0*/  SHF.R.U64 R8, R11, 0x2, R10 ;  /* 0x000000020b087819 */ /* 0x001fe2000000120a */
[----:B------:R-:W-:Y:S01]  /*0df0*/  IMAD.MOV.U32 R12, RZ, RZ, R20 ;  /* 0x000000ffff0c7224 */ /* 0x000fe200078e0014 */
[----:B------:R-:W-:Y:S01]  /*0e00*/  SHF.R.U32.HI R9, RZ, 0x2, R10 ;  /* 0x00000002ff097819 */ /* 0x000fe2000001160a */
[----:B------:R-:W-:Y:S02]  /*0e10*/  IMAD.MOV.U32 R13, RZ, RZ, RZ ;  /* 0x000000ffff0d7224 */ /* 0x000fe400078e00ff */
[----:B------:R-:W-:-:S04]  /*0e20*/  IMAD.WIDE.U32 R14, R0, 0x40, R8 ;  /* 0x00000040000e7825 */ /* 0x000fc800078e0008 */
[----:B------:R-:W-:Y:S02]  /*0e30*/  IMAD R15, R15, UR5, RZ ;  /* 0x000000050f0f7c24 */ /* 0x000fe4000f8e02ff */
[----:B------:R-:W-:-:S05]  /*0e40*/  IMAD.WIDE.U32 R12, R14, UR5, R12 ;  /* 0x000000050e0c7c25 */ /* 0x000fca000f8e000c */
[----:B------:R-:W-:Y:S02]  /*0e50*/  IADD3 R13, PT, PT, R13, R15, RZ ;  /* 0x0000000f0d0d7210 */ /* 0x000fe40007ffe0ff */
[----:B------:R-:W-:-:S04]  /*0e60*/  LEA R14, P0, R12, UR12, 0x2 ;  /* 0x0000000c0c0e7c11 */ /* 0x000fc8000f8010ff */
[----:B------:R-:W-:Y:S02]  /*0e70*/  LEA.HI.X R15, R12, UR13, R13, 0x2, P0 ;  /* 0x0000000d0c0f7c11 */ /* 0x000fe400080f140d */
[----:B------:R-:W-:-:S03]  /*0e80*/  IADD3 R13, P0, PT, R8, R24, RZ ;  /* 0x00000018080d7210 */ /* 0x000fc60007f1e0ff */
[----:B------:R0:W2:Y:S02]  /*0e90*/  LDG.E R33, desc[UR10][R14.64] ;  /* 0x0000000a0e217981 */ /* 0x0000a4000c1e1900 */
[----:B------:R-:W-:Y:S01]  /*0ea0*/  IMAD.X R32, R9, 0x1, R30, P0 ;  /* 0x0000000109207824 */ /* 0x000fe200000e061e */
[----:B------:R-:W-:-:S04]  /*0eb0*/  LEA R12, P0, R13, UR14, 0x2 ;  /* 0x0000000e0d0c7c11 */ /* 0x000fc8000f8010ff */
[----:B------:R-:W-:-:S05]  /*0ec0*/  LEA.HI.X R13, R13, UR15, R32, 0x2, P0 ;  /* 0x0000000f0d0d7c11 */ /* 0x000fca00080f1420 */
[----:B------:R1:W3:Y:S01]  /*0ed0*/  LDG.E R35, desc[UR10][R12.64] ;  /* 0x0000000a0c237981 */ /* 0x0002e2000c1e1900 */
[----:B------:R-:W-:-:S05]  /*0ee0*/  IADD3 R32, P0, PT, R46, R11, RZ ;  /* 0x0000000b2e207210 */ /* 0x000fca0007f1e0ff */
[----:B------:R-:W-:-:S05]  /*0ef0*/  IMAD.X R31, RZ, RZ, R10, P0 ;  /* 0x000000ffff1f7224 */ /* 0x000fca00000e060a */
[--C-:B0-----:R-:W-:Y:S02]  /*0f00*/  SHF.R.U64 R14, R32, 0x2, R31.reuse ;  /* 0x00000002200e7819 */ /* 0x101fe4000000121f */
[----:B------:R-:W-:Y:S01]  /*0f10*/  SHF.R.U32.HI R15, RZ, 0x2, R31 ;  /* 0x00000002ff0f7819 */ /* 0x000fe2000001161f */
[C---:B------:R-:W-:Y:S02]  /*0f20*/  IMAD R34, R8.reuse, 0x10, R26 ;  /* 0x0000001008227824 */ /* 0x040fe400078e021a */
[----:B------:R-:W-:Y:S01]  /*0f30*/  IMAD R51, R8, 0x10, R27 ;  /* 0x0000001008337824 */ /* 0x000fe200078e021b */
[----:B-1----:R-:W-:Y:S01]  /*0f40*/  MOV R12, R21 ;  /* 0x00000015000c7202 */ /* 0x002fe20000000f00 */
[----:B------:R-:W-:-:S04]  /*0f50*/  IMAD.WIDE.U32 R8, R0, 0x40, R14 ;  /* 0x0000004000087825 */ /* 0x000fc800078e000e */
[----:B------:R-:W-:Y:S02]  /*0f60*/  IMAD.MOV.U32 R13, RZ, RZ, RZ ;  /* 0x000000ffff0d7224 */ /* 0x000fe400078e00ff */
[----:B------:R-:W-:Y:S02]  /*0f70*/  IMAD R9, R9, UR5, RZ ;  /* 0x0000000509097c24 */ /* 0x000fe4000f8e02ff */
[----:B------:R-:W-:-:S04]  /*0f80*/  IMAD.WIDE.U32 R12, R8, UR5, R12 ;  /* 0x00000005080c7c25 */ /* 0x000fc8000f8e000c */
[----:B------:R-:W-:Y:S01]  /*0f90*/  IMAD.IADD R9, R13, 0x1, R9 ;  /* 0x000000010d097824 */ /* 0x000fe200078e0209 */
[----:B------:R-:W-:-:S04]  /*0fa0*/  LEA R8, P0, R12, UR12, 0x2 ;  /* 0x0000000c0c087c11 */ /* 0x000fc8000f8010ff */
[----:B------:R-:W-:Y:S02]  /*0fb0*/  LEA.HI.X R9, R12, UR13, R9, 0x2, P0 ;  /* 0x0000000d0c097c11 */ /* 0x000fe400080f1409 */
[----:B------:R-:W-:-:S05]  /*0fc0*/  IADD3 R12, P0, PT, R14, R25, RZ ;  /* 0x000000190e0c7210 */ /* 0x000fca0007f1e0ff */
[----:B------:R-:W-:Y:S01]  /*0fd0*/  IMAD.X R13, R15, 0x1, R23, P0 ;  /* 0x000000010f0d7824 */ /* 0x000fe200000e0617 */
[----:B--2---:R0:W-:Y:S04]  /*0fe0*/  STS [R34], R33 ;  /* 0x0000002122007388 */ /* 0x0041e80000000800 */
[----:B0-----:R0:W2:Y:S02]  /*0ff0*/  LDG.E R33, desc[UR10][R8.64] ;  /* 0x0000000a08217981 */ /* 0x0010a4000c1e1900 */
[----:B0-----:R-:W-:-:S04]  /*1000*/  LEA R8, P0, R12, UR14, 0x2 ;  /* 0x0000000e0c087c11 */ /* 0x001fc8000f8010ff */
[----:B------:R-:W-:Y:S01]  /*1010*/  LEA.HI.X R9, R12, UR15, R13, 0x2, P0 ;  /* 0x0000000f0c097c11 */ /* 0x000fe200080f140d */
[----:B---3--:R0:W-:Y:S04]  /*1020*/  STS [R51], R35 ;  /* 0x0000002333007388 */ /* 0x0081e80000000800 */
[----:B0-----:R0:W3:Y:S01]  /*1030*/  LDG.E R51, desc[UR10][R8.64] ;  /* 0x0000000a08337981 */ /* 0x0010e2000c1e1900 */
[----:B------:R-:W-:-:S05]  /*1040*/  LEA R34, P0, R52, R11, 0x1 ;  /* 0x0000000b34227211 */ /* 0x000fca00078008ff */
[----:B------:R-:W-:Y:S01]  /*1050*/  IMAD.X R13, R10, 0x1, R49, P0 ;  /* 0x000000010a0d7824 */ /* 0x000fe200000e0631 */
[----:B------:R-:W-:-:S04]  /*1060*/  LOP3.LUT R12, R16, 0x3, RZ, 0xc0, !PT ;  /* 0x00000003100c7812 */ /* 0x000fc800078ec0ff */
[--C-:B------:R-:W-:Y:S02]  /*1070*/  SHF.R.U64 R34, R34, 0x2, R13.reuse ;  /* 0x0000000222227819 */ /* 0x100fe4000000120d */
[----:B------:R-:W-:Y:S01]  /*1080*/  SHF.R.U32.HI R35, RZ, 0x2, R13 ;  /* 0x00000002ff237819 */ /* 0x000fe2000001160d */
[C---:B------:R-:W-:Y:S01]  /*1090*/  IMAD R15, R14.reuse, 0x10, R28 ;  /* 0x000000100e0f7824 */ /* 0x040fe200078e021c */
[----:B------:R-:W-:Y:S01]  /*10a0*/  LEA R14, R14, R29, 0x4 ;  /* 0x0000001d0e0e7211 */ /* 0x000fe200078e20ff */
[----:B0-----:R-:W-:Y:S02]  /*10b0*/  VIADD R8, R12, UR4 ;  /* 0x000000040c087c36 */ /* 0x001fe40008000000 */
[----:B------:R-:W-:-:S04]  /*10c0*/  IMAD.WIDE.U32 R12, R0, 0x40, R34 ;  /* 0x00000040000c7825 */ /* 0x000fc800078e0022 */
[----:B------:R-:W-:Y:S01]  /*10d0*/  IMAD.MOV.U32 R9, RZ, RZ, RZ ;  /* 0x000000ffff097224 */ /* 0x000fe200078e00ff */
[----:B--2---:R-:W-:Y:S04]  /*10e0*/  STS [R15], R33 ;  /* 0x000000210f007388 */ /* 0x004fe80000000800 */
[----:B---3--:R0:W-:Y:S02]  /*10f0*/  STS [R14], R51 ;  /* 0x000000330e007388 */ /* 0x0081e40000000800 */
[----:B0-----:R-:W-:-:S04]  /*1100*/  IMAD.WIDE.U32 R14, R12, UR5, R8 ;  /* 0x000000050c0e7c25 */ /* 0x001fc8000f8e0008 */
[----:B------:R-:W-:Y:S01]  /*1110*/  IMAD R9, R13, UR5, RZ ;  /* 0x000000050d097c24 */ /* 0x000fe2000f8e02ff */
[----:B------:R-:W-:-:S03]  /*1120*/  LEA R12, P0, R14, UR12, 0x2 ;  /* 0x0000000c0e0c7c11 */ /* 0x000fc6000f8010ff */
[----:B------:R-:W-:-:S05]  /*1130*/  IMAD.IADD R9, R15, 0x1, R9 ;  /* 0x000000010f097824 */ /* 0x000fca00078e0209 */
[----:B------:R-:W-:-:S05]  /*1140*/  LEA.HI.X R13, R14, UR13, R9, 0x2, P0 ;  /* 0x0000000d0e0d7c11 */ /* 0x000fca00080f1409 */
[----:B------:R-:W2:Y:S01]  /*1150*/  LDG.E R12, desc[UR10][R12.64] ;  /* 0x0000000a0c0c7981 */ /* 0x000ea2000c1e1900 */
[----:B------:R-:W-:-:S04]  /*1160*/  LOP3.LUT R11, R11, R10, RZ, 0x3c, !PT ;  /* 0x0000000a0b0b7212 */ /* 0x000fc800078e3cff */
[----:B------:R-:W-:-:S04]  /*1170*/  LOP3.LUT R10, R11, R10, RZ, 0x3c, !PT ;  /* 0x0000000a0b0a7212 */ /* 0x000fc800078e3cff */
[----:B------:R-:W-:Y:S01]  /*1180*/  LOP3.LUT R11, R11, R10, RZ, 0x3c, !PT ;  /* 0x0000000a0b0b7212 */ /* 0x000fe200078e3cff */
[----:B------:R-:W-:Y:S01]  /*1190*/  IMAD R15, R53, 0x3, RZ ;  /* 0x00000003350f7824 */ /* 0x000fe200078e02ff */
[----:B------:R-:W-:Y:S01]  /*11a0*/  SHF.L.U32 R9, R16, 0x2, RZ ;  /* 0x0000000210097819 */ /* 0x000fe200000006ff */
[----:B------:R-:W-:-:S03]  /*11b0*/  IMAD.WIDE.U32 R10, R52, 0x3, R10 ;  /* 0x00000003340a7825 */ /* 0x000fc600078e000a */
[----:B------:R-:W-:Y:S01]  /*11c0*/  LOP3.LUT R9, R9, 0xc, RZ, 0xc0, !PT ;  /* 0x0000000c09097812 */ /* 0x000fe200078ec0ff */
[----:B------:R-:W-:Y:S02]  /*11d0*/  IMAD R14, R34, 0x10, R18 ;  /* 0x00000010220e7824 */ /* 0x000fe400078e0212 */
[----:B------:R-:W-:Y:S02]  /*11e0*/  IMAD.IADD R11, R11, 0x1, R15 ;  /* 0x000000010b0b7824 */ /* 0x000fe400078e020f */
[----:B------:R-:W-:Y:S02]  /*11f0*/  IMAD R33, R8, R17, RZ ;  /* 0x0000001108217224 */ /* 0x000fe400078e02ff */
[----:B------:R-:W-:Y:S01]  /*1200*/  IMAD.IADD R51, R14, 0x1, R9 ;  /* 0x000000010e337824 */ /* 0x000fe200078e0209 */
[--C-:B------:R-:W-:Y:S02]  /*1210*/  SHF.R.U64 R14, R10, 0x2, R11.reuse ;  /* 0x000000020a0e7819 */ /* 0x100fe4000000120b */
[----:B------:R-:W-:-:S02]  /*1220*/  SHF.R.U32.HI R15, RZ, 0x2, R11 ;  /* 0x00000002ff0f7819 */ /* 0x000fc4000001160b */
[----:B------:R-:W-:Y:S02]  /*1230*/  IADD3 R33, P0, P1, R33, UR8, R34 ;  /* 0x0000000821217c10 */ /* 0x000fe4000f91e022 */
[----:B------:R-:W-:Y:S02]  /*1240*/  LEA R34, R34, R19, 0x4 ;  /* 0x0000001322227211 */ /* 0x000fe400078e20ff */
[----:B------:R-:W-:-:S03]  /*1250*/  LOP3.LUT R8, R22, 0x3, RZ, 0xc0, !PT ;  /* 0x0000000316087812 */ /* 0x000fc600078ec0ff */
[----:B------:R-:W-:Y:S02]  /*1260*/  IMAD.IADD R34, R9, 0x1, R34 ;  /* 0x0000000109227824 */ /* 0x000fe400078e0222 */
[----:B------:R-:W-:Y:S02]  /*1270*/  VIADD R8, R8, UR4 ;  /* 0x0000000408087c36 */ /* 0x000fe40008000000 */
[----:B------:R-:W-:Y:S01]  /*1280*/  IMAD.MOV.U32 R9, RZ, RZ, RZ ;  /* 0x000000ffff097224 */ /* 0x000fe200078e00ff */
[----:B------:R-:W-:Y:S01]  /*1290*/  IADD3.X R35, PT, PT, RZ, R35, RZ, P0, P1 ;  /* 0x00000023ff237210 */ /* 0x000fe200007e24ff */
[----:B--2---:R0:W-:Y:S02]  /*12a0*/  STS [R51], R12 ;  /* 0x0000000c33007388 */ /* 0x0041e40000000800 */
[----:B0-----:R-:W-:-:S04]  /*12b0*/  IMAD.WIDE.U32 R12, R0, 0x40, R14 ;  /* 0x00000040000c7825 */ /* 0x001fc800078e000e */
[----:B------:R-:W-:-:S04]  /*12c0*/  IMAD.WIDE.U32 R10, R12, UR5, R8 ;  /* 0x000000050c0a7c25 */ /* 0x000fc8000f8e0008 */
[----:B------:R-:W-:Y:S01]  /*12d0*/  IMAD R9, R13, UR5, RZ ;  /* 0x000000050d097c24 */ /* 0x000fe2000f8e02ff */
[----:B------:R-:W-:-:S03]  /*12e0*/  LEA R12, P2, R10, UR12, 0x2 ;  /* 0x0000000c0a0c7c11 */ /* 0x000fc6000f8410ff */
[----:B------:R-:W-:-:S05]  /*12f0*/  IMAD.IADD R9, R11, 0x1, R9 ;  /* 0x000000010b097824 */ /* 0x000fca00078e0209 */
[----:B------:R-:W-:Y:S01]  /*1300*/  LEA.HI.X R13, R10, UR13, R9, 0x2, P2 ;  /* 0x0000000d0a0d7c11 */ /* 0x000fe200090f1409 */
[----:B------:R-:W-:-:S04]  /*1310*/  IMAD R9, R8, R17, RZ ;  /* 0x0000001108097224 */ /* 0x000fc800078e02ff */
[----:B------:R-:W2:Y:S01]  /*1320*/  LDG.E R12, desc[UR10][R12.64] ;  /* 0x0000000a0c0c7981 */ /* 0x000ea2000c1e1900 */
[----:B------:R-:W-:-:S04]  /*1330*/  IADD3 R9, P2, P3, R9, UR8, R14 ;  /* 0x0000000809097c10 */ /* 0x000fc8000fb5e00e */
[----:B------:R-:W-:Y:S02]  /*1340*/  IADD3.X R10, PT, PT, RZ, R15, RZ, P2, P3 ;  /* 0x0000000fff0a7210 */ /* 0x000fe400017e64ff */
[----:B------:R-:W-:-:S04]  /*1350*/  LEA R8, P2, R9, UR14, 0x2 ;  /* 0x0000000e09087c11 */ /* 0x000fc8000f8410ff */
[----:B------:R-:W-:Y:S02]  /*1360*/  LEA.HI.X R9, R9, UR15, R10, 0x2, P2 ;  /* 0x0000000f09097c11 */ /* 0x000fe400090f140a */
[----:B------:R-:W-:-:S03]  /*1370*/  LEA R10, P0, R33, UR14, 0x2 ;  /* 0x0000000e210a7c11 */ /* 0x000fc6000f8010ff */
[----:B------:R-:W3:Y:S01]  /*1380*/  LDG.E R8, desc[UR10][R8.64] ;  /* 0x0000000a08087981 */ /* 0x000ee2000c1e1900 */
[----:B------:R-:W-:-:S05]  /*1390*/  LEA.HI.X R11, R33, UR15, R35, 0x2, P0 ;  /* 0x0000000f210b7c11 */ /* 0x000fca00080f1423 */
[----:B------:R0:W4:Y:S01]  /*13a0*/  LDG.E R15, desc[UR10][R10.64] ;  /* 0x0000000a0a0f7981 */ /* 0x000122000c1e1900 */
[----:B------:R-:W-:Y:S01]  /*13b0*/  IMAD.SHL.U32 R33, R22, 0x4, RZ ;  /* 0x0000000416217824 */ /* 0x000fe200078e00ff */
[----:B------:R-:W-:-:S04]  /*13c0*/  IADD3 R51, P0, P1, R46, R32, R46 ;  /* 0x000000202e337210 */ /* 0x000fc8000791e02e */
[----:B------:R-:W-:Y:S02]  /*13d0*/  LOP3.LUT R35, R33, 0xc, RZ, 0xc0, !PT ;  /* 0x0000000c21237812 */ /* 0x000fe400078ec0ff */
[C---:B------:R-:W-:Y:S01]  /*13e0*/  LEA R33, R14.reuse, R18, 0x4 ;  /* 0x000000120e217211 */ /* 0x040fe200078e20ff */
[----:B------:R-:W-:Y:S01]  /*13f0*/  IMAD R14, R14, 0x10, R19 ;  /* 0x000000100e0e7824 */ /* 0x000fe200078e0213 */
[----:B0-----:R-:W-:Y:S02]  /*1400*/  IADD3.X R10, PT, PT, RZ, R31, RZ, P0, P1 ;  /* 0x0000001fff0a7210 */ /* 0x001fe400007e24ff */
[----:B------:R-:W-:Y:S01]  /*1410*/  IADD3 R11, P0, PT, R46, R51, RZ ;  /* 0x000000332e0b7210 */ /* 0x000fe20007f1e0ff */
[----:B------:R-:W-:Y:S02]  /*1420*/  IMAD.IADD R33, R33, 0x1, R35 ;  /* 0x0000000121217824 */ /* 0x000fe400078e0223 */
[----:B------:R-:W-:Y:S02]  /*1430*/  IMAD.IADD R35, R35, 0x1, R14 ;  /* 0x0000000123237824 */ /* 0x000fe400078e020e */
[----:B------:R-:W-:Y:S01]  /*1440*/  IMAD.X R10, RZ, RZ, R10, P0 ;  /* 0x000000ffff0a7224 */ /* 0x000fe200000e060a */
[----:B------:R-:W-:-:S04]  /*1450*/  ISETP.GE.U32.AND P0, PT, R11, 0x100, PT ;  /* 0x000001000b00780c */ /* 0x000fc80003f06070 */
[----:B------:R-:W-:Y:S01]  /*1460*/  ISETP.GE.U32.AND.EX P0, PT, R10, RZ, PT, P0 ;  /* 0x000000ff0a00720c */ /* 0x000fe20003f06100 */
[C---:B------:R-:W-:Y:S01]  /*1470*/  IMAD R22, R46.reuse, 0x4, R22 ;  /* 0x000000042e167824 */ /* 0x040fe200078e0216 */
[----:B------:R-:W-:Y:S01]  /*1480*/  LEA R16, R46, R16, 0x2 ;  /* 0x000000102e107211 */ /* 0x000fe200078e10ff */
[----:B----4-:R0:W-:Y:S04]  /*1490*/  STS [R34], R15 ;  /* 0x0000000f22007388 */ /* 0x0101e80000000800 */
[----:B--2---:R0:W-:Y:S04]  /*14a0*/  STS [R33], R12 ;  /* 0x0000000c21007388 */ /* 0x0041e80000000800 */
[----:B---3--:R0:W-:Y:S02]  /*14b0*/  STS [R35], R8 ;  /* 0x0000000823007388 */ /* 0x0081e40000000800 */
[----:B------:R-:W-:Y:S05]  /*14c0*/  @!P0 BRA `(.L_x_8) ;  /* 0xfffffff800448947 */ /* 0x000fea000383ffff */
.L_x_5:
[----:B01----:R-:W-:Y:S05]  /*14d0*/  BSYNC.RECONVERGENT B0 ;  /* 0x0000000000007941 */ /* 0x003fea0003800200 */
.L_x_4:
[----:B------:R-:W0:Y:S01]  /*14e0*/  S2R R51, SR_TID.X ;  /* 0x0000000000337919 */ /* 0x000e220000002100 */
[----:B------:R-:W1:Y:S01]  /*14f0*/  S2UR UR6, SR_CgaCtaId ;  /* 0x00000000000679c3 */ /* 0x000e620000008800 */
[----:B------:R-:W-:Y:S01]  /*1500*/  UMOV UR5, 0x400 ;  /* 0x0000040000057882 */ /* 0x000fe20000000000 */
[----:B------:R-:W-:Y:S01]  /*1510*/  UIADD3 UR4, UPT, UPT, UR4, 0x4, URZ ;  /* 0x0000000404047890 */ /* 0x000fe2000fffe0ff */
[----:B------:R-:W3:Y:S01]  /*1520*/  S2R R8, SR_TID.Y ;  /* 0x0000000000087919 */ /* 0x000ee20000002200 */
[----:B------:R-:W-:-:S04]  /*1530*/  UIADD3 UR7, UPT, UPT, UR5, 0x400, URZ ;  /* 0x0000040005077890 */ /* 0x000fc8000fffe0ff */
[----:B------:R-:W-:Y:S01]  /*1540*/  BAR.SYNC.DEFER_BLOCKING 0x0 ;  /* 0x0000000000007b1d */ /* 0x000fe20000010000 */
[----:B-1----:R-:W-:Y:S02]  /*1550*/  ULEA UR5, UR6, UR5, 0x18 ;  /* 0x0000000506057291 */ /* 0x002fe4000f8ec0ff */
[----:B------:R-:W-:-:S04]  /*1560*/  ULEA UR7, UR6, UR7, 0x18 ;  /* 0x0000000706077291 */ /* 0x000fc8000f8ec0ff */
[----:B0-----:R-:W-:Y:S02]  /*1570*/  LEA R51, R51, UR5, 0x6 ;  /* 0x0000000533337c11 */ /* 0x001fe4000f8e30ff */
[----:B---3--:R-:W-:-:S03]  /*1580*/  LEA R30, R8, UR7, 0x6 ;  /* 0x00000007081e7c11 */ /* 0x008fc6000f8e30ff */
[----:B------:R-:W-:Y:S01]  /*1590*/  LDS.128 R32, [R51] ;  /* 0x0000000033207984 */ /* 0x000fe20000000c00 */
[----:B------:R-:W0:Y:S03]  /*15a0*/  LDCU UR5, c[0x0][0x39c] ;  /* 0x00007380ff0577ac */ /* 0x000e260008000800 */
[----:B------:R-:W1:Y:S04]  /*15b0*/  LDS.128 R24, [R30] ;  /* 0x000000001e187984 */ /* 0x000e680000000c00 */
[----:B------:R-:W3:Y:S04]  /*15c0*/  LDS.128 R20, [R30+0x10] ;  /* 0x000010001e147984 */ /* 0x000ee80000000c00 */
[----:B--2-4-:R-:W2:Y:S04]  /*15d0*/  LDS.128 R16, [R30+0x20] ;  /* 0x000020001e107984 */ /* 0x014ea80000000c00 */
[----:B------:R-:W4:Y:S01]  /*15e0*/  LDS.128 R12, [R30+0x30] ;  /* 0x000030001e0c7984 */ /* 0x000f220000000c00 */
[----:B0-----:R-:W-:-:S03]  /*15f0*/  UISETP.GE.U32.AND UP0, UPT, UR4, UR5, UPT ;  /* 0x000000050400728c */ /* 0x001fc6000bf06070 */
[----:B------:R-:W0:Y:S01]  /*1600*/  LDS.128 R8, [R51+0x10] ;  /* 0x0000100033087984 */ /* 0x000e220000000c00 */
[C---:B-1----:R-:W-:Y:S01]  /*1610*/  FFMA R36, R32.reuse, R24, R36 ;  /* 0x0000001820247223 */ /* 0x042fe20000000024 */
[C---:B---3--:R-:W-:Y:S01]  /*1620*/  FFMA R28, R32.reuse, R20, R7 ;  /* 0x00000014201c7223 */ /* 0x048fe20000000007 */
[----:B--2---:R-:W-:-:S03]  /*1630*/  FFMA R6, R32, R16, R6 ;  /* 0x0000001020067223 */ /* 0x004fc60000000006 */
[C---:B------:R-:W-:Y:S01]  /*1640*/  FFMA R7, R33.reuse, R21, R28 ;  /* 0x0000001521077223 */ /* 0x040fe2000000001c */
[----:B----4-:R-:W-:Y:S01]  /*1650*/  FFMA R32, R32, R12, R5 ;  /* 0x0000000c20207223 */ /* 0x010fe20000000005 */
[C---:B------:R-:W-:Y:S01]  /*1660*/  FFMA R5, R33.reuse, R25, R36 ;  /* 0x0000001921057223 */ /* 0x040fe20000000024 */
[C---:B------:R-:W-:Y:S01]  /*1670*/  FFMA R29, R33.reuse, R17, R6 ;  /* 0x00000011211d7223 */ /* 0x040fe20000000006 */
[C---:B------:R-:W-:Y:S01]  /*1680*/  FFMA R28, R34.reuse, R22, R7 ;  /* 0x00000016221c7223 */ /* 0x040fe20000000007 */
[----:B------:R-:W-:Y:S01]  /*1690*/  FFMA R33, R33, R13, R32 ;  /* 0x0000000d21217223 */ /* 0x000fe20000000020 */
[C---:B------:R-:W-:Y:S01]  /*16a0*/  FFMA R36, R34.reuse, R26, R5 ;  /* 0x0000001a22247223 */ /* 0x040fe20000000005 */
[----:B------:R-:W-:Y:S01]  /*16b0*/  FFMA R6, R34, R18, R29 ;  /* 0x0000001222067223 */ /* 0x000fe2000000001d */
[----:B0-----:R-:W-:Y:S01]  /*16c0*/  FFMA R4, R8, R24, R4 ;  /* 0x0000001808047223 */ /* 0x001fe20000000004 */
[----:B------:R-:W-:Y:S01]  /*16d0*/  FFMA R34, R34, R14, R33 ;  /* 0x0000000e22227223 */ /* 0x000fe20000000021 */
[C---:B------:R-:W-:Y:S01]  /*16e0*/  FFMA R32, R8.reuse, R20, R3 ;  /* 0x0000001408207223 */ /* 0x040fe20000000003 */
[----:B------:R-:W-:Y:S01]  /*16f0*/  FFMA R7, R35, R23, R28 ;  /* 0x0000001723077223 */ /* 0x000fe2000000001c */
[----:B------:R-:W-:Y:S01]  /*1700*/  FFMA R3, R9, R25, R4 ;  /* 0x0000001909037223 */ /* 0x000fe20000000004 */
[C---:B------:R-:W-:Y:S01]  /*1710*/  FFMA R5, R35.reuse, R15, R34 ;  /* 0x0000000f23057223 */ /* 0x040fe20000000022 */
[C---:B------:R-:W-:Y:S01]  /*1720*/  FFMA R34, R8.reuse, R16, R2 ;  /* 0x0000001008227223 */ /* 0x040fe20000000002 */
[----:B------:R-:W0:Y:S01]  /*1730*/  LDS.128 R28, [R51+0x20] ;  /* 0x00002000331c7984 */ /* 0x000e220000000c00 */
[C---:B------:R-:W-:Y:S01]  /*1740*/  FFMA R36, R35.reuse, R27, R36 ;  /* 0x0000001b23247223 */ /* 0x040fe20000000024 */
[----:B------:R-:W-:Y:S01]  /*1750*/  FFMA R6, R35, R19, R6 ;  /* 0x0000001323067223 */ /* 0x000fe20000000006 */
[C---:B------:R-:W-:Y:S01]  /*1760*/  FFMA R2, R9.reuse, R21, R32 ;  /* 0x0000001509027223 */ /* 0x040fe20000000020 */
[C---:B------:R-:W-:Y:S01]  /*1770*/  FFMA R4, R9.reuse, R17, R34 ;  /* 0x0000001109047223 */ /* 0x040fe20000000022 */
[----:B------:R-:W-:Y:S01]  /*1780*/  FFMA R8, R8, R12, R50 ;  /* 0x0000000c08087223 */ /* 0x000fe20000000032 */
[----:B------:R-:W1:Y:S01]  /*1790*/  LDS.128 R32, [R51+0x30] ;  /* 0x0000300033207984 */ /* 0x000e620000000c00 */
[C---:B------:R-:W-:Y:S01]  /*17a0*/  FFMA R2, R10.reuse, R22, R2 ;  /* 0x000000160a027223 */ /* 0x040fe20000000002 */
[C---:B------:R-:W-:Y:S01]  /*17b0*/  FFMA R50, R10.reuse, R18, R4 ;  /* 0x000000120a327223 */ /* 0x040fe20000000004 */
[----:B------:R-:W-:Y:S01]  /*17c0*/  FFMA R9, R9, R13, R8 ;  /* 0x0000000d09097223 */ /* 0x000fe20000000008 */
[C---:B------:R-:W-:Y:S01]  /*17d0*/  FFMA R8, R10.reuse, R26, R3 ;  /* 0x0000001a0a087223 */ /* 0x040fe20000000003 */
[C---:B------:R-:W-:Y:S01]  /*17e0*/  FFMA R3, R11.reuse, R23, R2 ;  /* 0x000000170b037223 */ /* 0x040fe20000000002 */
[C---:B------:R-:W-:Y:S01]  /*17f0*/  FFMA R2, R11.reuse, R19, R50 ;  /* 0x000000130b027223 */ /* 0x040fe20000000032 */
[----:B------:R-:W-:Y:S01]  /*1800*/  FFMA R10, R10, R14, R9 ;  /* 0x0000000e0a0a7223 */ /* 0x000fe20000000009 */
[----:B------:R-:W-:-:S03]  /*1810*/  FFMA R4, R11, R27, R8 ;  /* 0x0000001b0b047223 */ /* 0x000fc60000000008 */
[----:B------:R-:W-:Y:S01]  /*1820*/  FFMA R50, R11, R15, R10 ;  /* 0x0000000f0b327223 */ /* 0x000fe2000000000a */
[C---:B0-----:R-:W-:Y:S01]  /*1830*/  FFMA R8, R28.reuse, R24, R37 ;  /* 0x000000181c087223 */ /* 0x041fe20000000025 */
[C---:B------:R-:W-:Y:S01]  /*1840*/  FFMA R38, R28.reuse, R20, R38 ;  /* 0x000000141c267223 */ /* 0x040fe20000000026 */
[C---:B------:R-:W-:Y:S01]  /*1850*/  FFMA R10, R28.reuse, R16, R39 ;  /* 0x000000101c0a7223 */ /* 0x040fe20000000027 */
[----:B------:R-:W-:Y:S01]  /*1860*/  FFMA R28, R28, R12, R40 ;  /* 0x0000000c1c1c7223 */ /* 0x000fe20000000028 */
[C---:B------:R-:W-:Y:S01]  /*1870*/  FFMA R9, R29.reuse, R25, R8 ;  /* 0x000000191d097223 */ /* 0x040fe20000000008 */
[C---:B------:R-:W-:Y:S01]  /*1880*/  FFMA R11, R29.reuse, R21, R38 ;  /* 0x000000151d0b7223 */ /* 0x040fe20000000026 */
[C---:B-1----:R-:W-:Y:S01]  /*1890*/  FFMA R24, R32.reuse, R24, R41 ;  /* 0x0000001820187223 */ /* 0x042fe20000000029 */
[C---:B------:R-:W-:Y:S01]  /*18a0*/  FFMA R20, R32.reuse, R20, R42 ;  /* 0x0000001420147223 */ /* 0x040fe2000000002a */
[C---:B------:R-:W-:Y:S01]  /*18b0*/  FFMA R16, R32.reuse, R16, R43 ;  /* 0x0000001020107223 */ /* 0x040fe2000000002b */
[----:B------:R-:W-:Y:S01]  /*18c0*/  FFMA R12, R32, R12, R44 ;  /* 0x0000000c200c7223 */ /* 0x000fe2000000002c */
[C---:B------:R-:W-:Y:S01]  /*18d0*/  FFMA R37, R29.reuse, R17, R10 ;  /* 0x000000111d257223 */ /* 0x040fe2000000000a */
[----:B------:R-:W-:Y:S01]  /*18e0*/  FFMA R29, R29, R13, R28 ;  /* 0x0000000d1d1d7223 */ /* 0x000fe2000000001c */
[C---:B------:R-:W-:Y:S01]  /*18f0*/  FFMA R25, R33.reuse, R25, R24 ;  /* 0x0000001921197223 */ /* 0x040fe20000000018 */
[C---:B------:R-:W-:Y:S01]  /*1900*/  FFMA R21, R33.reuse, R21, R20 ;  /* 0x0000001521157223 */ /* 0x040fe20000000014 */
        /* <DEDUP_REMOVED lines=18> */
[----:B------:R-:W-:Y:S06]  /*1a30*/  BRA.U !UP0, `(.L_x_9) ;  /* 0xffffffe908987547 */ /* 0x000fec000b83ffff */
.L_x_0:
[----:B------:R-:W0:Y:S01]  /*1a40*/  S2R R14, SR_TID.Y ;  /* 0x00000000000e7919 */ /* 0x000e220000002200 */
[----:B------:R-:W1:Y:S01]  /*1a50*/  LDCU UR5, c[0x0][0x360] ;  /* 0x00006c00ff0577ac */ /* 0x000e620008000800 */
[----:B------:R-:W0:Y:S01]  /*1a60*/  LDC R9, c[0x0][0x364] ;  /* 0x0000d900ff097b82 */ /* 0x000e220000000800 */
[----:B------:R-:W-:Y:S01]  /*1a70*/  IMAD.MOV.U32 R15, RZ, RZ, RZ ;  /* 0x000000ffff0f7224 */ /* 0x000fe200078e00ff */
[----:B------:R-:W2:Y:S01]  /*1a80*/  S2R R8, SR_TID.X ;  /* 0x0000000000087919 */ /* 0x000ea20000002100 */
[----:B------:R-:W4:Y:S01]  /*1a90*/  LDCU UR6, c[0x0][0x3a0] ;  /* 0x00007400ff0677ac */ /* 0x000f220008000800 */
[----:B------:R-:W5:Y:S01]  /*1aa0*/  LDCU UR14, c[0x0][0x398] ;  /* 0x00007300ff0e77ac */ /* 0x000f620008000800 */
[----:B------:R-:W3:Y:S01]  /*1ab0*/  LDCU.64 UR12, c[0x0][0x390] ;  /* 0x00007200ff0c77ac */ /* 0x000ee20008000a00 */
[----:B-1----:R-:W-:Y:S02]  /*1ac0*/  USHF.L.U32 UR5, UR5, 0x2, URZ ;  /* 0x0000000205057899 */ /* 0x002fe400080006ff */
[----:B----4-:R-:W-:Y:S01]  /*1ad0*/  USHF.L.U32 UR7, UR6, 0x2, URZ ;  /* 0x0000000206077899 */ /* 0x010fe200080006ff */
[----:B0-----:R-:W-:-:S02]  /*1ae0*/  IMAD R14, R9, UR9, R14 ;  /* 0x00000009090e7c24 */ /* 0x001fc4000f8e020e */
[----:B------:R-:W-:Y:S02]  /*1af0*/  IMAD.MOV.U32 R9, RZ, RZ, RZ ;  /* 0x000000ffff097224 */ /* 0x000fe400078e00ff */
[----:B--2---:R-:W-:Y:S02]  /*1b00*/  IMAD.SHL.U32 R8, R8, 0x4, RZ ;  /* 0x0000000408087824 */ /* 0x004fe400078e00ff */
[----:B------:R-:W-:Y:S02]  /*1b10*/  IMAD.SHL.U32 R14, R14, 0x4, RZ ;  /* 0x000000040e0e7824 */ /* 0x000fe400078e00ff */
[----:B------:R-:W-:Y:S01]  /*1b20*/  IMAD.WIDE.U32 R8, R0, UR5, R8 ;  /* 0x0000000500087c25 */ /* 0x000fe2000f8e0008 */
[----:B------:R-:W-:Y:S02]  /*1b30*/  USHF.R.U32.HI UR5, URZ, 0x1e, UR6 ;  /* 0x0000001eff057899 */ /* 0x000fe40008011606 */
[C---:B------:R-:W-:Y:S01]  /*1b40*/  IADD3 R0, PT, PT, R14.reuse, 0x1, RZ ;  /* 0x000000010e007810 */ /* 0x040fe20007ffe0ff */
[----:B------:R-:W-:Y:S01]  /*1b50*/  IMAD R11, R9, UR6, RZ ;  /* 0x00000006090b7c24 */ /* 0x000fe2000f8e02ff */
[----:B------:R-:W-:Y:S01]  /*1b60*/  ISETP.GE.U32.AND P4, PT, R14, UR6, PT ;  /* 0x000000060e007c0c */ /* 0x000fe2000bf86070 */
[C---:B------:R-:W-:Y:S01]  /*1b70*/  IMAD.WIDE.U32 R12, R8.reuse, UR6, R14 ;  /* 0x00000006080c7c25 */ /* 0x040fe2000f8e000e */
[----:B-----5:R-:W-:-:S02]  /*1b80*/  ISETP.GE.U32.AND P6, PT, R8, UR14, PT ;  /* 0x0000000e08007c0c */ /* 0x020fc4000bfc6070 */
[----:B------:R-:W-:Y:S01]  /*1b90*/  ISETP.GE.U32.AND P2, PT, R0, UR6, PT ;  /* 0x0000000600007c0c */ /* 0x000fe2000bf46070 */
[----:B------:R-:W-:Y:S01]  /*1ba0*/  VIADD R0, R14, 0x2 ;  /* 0x000000020e007836 */ /* 0x000fe20000000000 */
[----:B------:R-:W-:Y:S01]  /*1bb0*/  ISETP.GE.U32.OR.EX P3, PT, R9, RZ, P4, P6 ;  /* 0x000000ff0900720c */ /* 0x000fe20002766560 */
[----:B------:R-:W-:Y:S01]  /*1bc0*/  IMAD.IADD R11, R13, 0x1, R11 ;  /* 0x000000010d0b7824 */ /* 0x000fe200078e020b */
[----:B---3--:R-:W-:Y:S02]  /*1bd0*/  LEA R10, P0, R12, UR12, 0x2 ;  /* 0x0000000c0c0a7c11 */ /* 0x008fe4000f8010ff */
[----:B------:R-:W-:Y:S02]  /*1be0*/  ISETP.GE.U32.AND P1, PT, R0, UR6, PT ;  /* 0x0000000600007c0c */ /* 0x000fe4000bf26070 */
[----:B------:R-:W-:Y:S02]  /*1bf0*/  ISETP.GE.U32.OR.EX P5, PT, R9, RZ, P2, P6 ;  /* 0x000000ff0900720c */ /* 0x000fe400017a6560 */
[----:B------:R-:W-:-:S02]  /*1c00*/  LEA.HI.X R11, R12, UR13, R11, 0x2, P0 ;  /* 0x0000000d0c0b7c11 */ /* 0x000fc400080f140b */
[----:B------:R-:W-:Y:S02]  /*1c10*/  ISETP.GE.U32.OR.EX P0, PT, R9, RZ, P1, P6 ;  /* 0x000000ff0900720c */ /* 0x000fe40000f06560 */
[----:B------:R-:W-:Y:S01]  /*1c20*/  IADD3 R14, PT, PT, R14, 0x3, RZ ;  /* 0x000000030e0e7810 */ /* 0x000fe20007ffe0ff */
[----:B------:R-:W-:Y:S03]  /*1c30*/  @!P3 STG.E desc[UR10][R10.64], R36 ;  /* 0x000000240a00b986 */ /* 0x000fe6000c10190a */
[----:B------:R-:W-:-:S03]  /*1c40*/  ISETP.GE.U32.AND P3, PT, R14, UR6, PT ;  /* 0x000000060e007c0c */ /* 0x000fc6000bf66070 */
[----:B------:R-:W-:Y:S01]  /*1c50*/  @!P5 STG.E desc[UR10][R10.64+0x4], R7 ;  /* 0x000004070a00d986 */ /* 0x000fe2000c10190a */
[----:B------:R-:W-:Y:S02]  /*1c60*/  ISETP.GE.U32.OR.EX P6, PT, R9, RZ, P3, P6 ;  /* 0x000000ff0900720c */ /* 0x000fe40001fc6560 */
[----:B------:R-:W-:Y:S01]  /*1c70*/  IADD3 R0, P5, PT, R8, 0x1, RZ ;  /* 0x0000000108007810 */ /* 0x000fe20007fbe0ff */
[----:B------:R-:W-:Y:S03]  /*1c80*/  @!P0 STG.E desc[UR10][R10.64+0x8], R6 ;  /* 0x000008060a008986 */ /* 0x000fe6000c10190a */
[----:B------:R-:W-:Y:S01]  /*1c90*/  ISETP.GE.U32.AND P0, PT, R0, UR14, PT ;  /* 0x0000000e00007c0c */ /* 0x000fe2000bf06070 */
[----:B------:R-:W-:-:S05]  /*1ca0*/  IMAD.X R0, RZ, RZ, R9, P5 ;  /* 0x000000ffff007224 */ /* 0x000fca00028e0609 */
[----:B------:R-:W-:Y:S01]  /*1cb0*/  ISETP.GE.U32.OR.EX P5, PT, R0, RZ, P4, P0 ;  /* 0x000000ff0000720c */ /* 0x000fe200027a6500 */
[----:B------:R0:W-:Y:S01]  /*1cc0*/  @!P6 STG.E desc[UR10][R10.64+0xc], R5 ;  /* 0x00000c050a00e986 */ /* 0x0001e2000c10190a */
[----:B------:R-:W-:-:S04]  /*1cd0*/  IADD3 R12, P6, PT, R10, UR7, RZ ;  /* 0x000000070a0c7c10 */ /* 0x000fc8000ffde0ff */
[----:B------:R-:W-:Y:S02]  /*1ce0*/  IADD3.X R13, PT, PT, R11, UR5, RZ, P6, !PT ;  /* 0x000000050b0d7c10 */ /* 0x000fe4000b7fe4ff */
[----:B------:R-:W-:-:S05]  /*1cf0*/  ISETP.GE.U32.OR.EX P6, PT, R0, RZ, P2, P0 ;  /* 0x000000ff0000720c */ /* 0x000fca00017c6500 */
[----:B------:R-:W-:Y:S01]  /*1d00*/  @!P5 STG.E desc[UR10][R12.64], R4 ;  /* 0x000000040c00d986 */ /* 0x000fe2000c10190a */
[C---:B------:R-:W-:Y:S02]  /*1d10*/  ISETP.GE.U32.OR.EX P5, PT, R0.reuse, RZ, P1, P0 ;  /* 0x000000ff0000720c */ /* 0x040fe40000fa6500 */
[----:B------:R-:W-:-:S05]  /*1d20*/  ISETP.GE.U32.OR.EX P0, PT, R0, RZ, P3, P0 ;  /* 0x000000ff0000720c */ /* 0x000fca0001f06500 */
[----:B------:R-:W-:Y:S01]  /*1d30*/  @!P6 STG.E desc[UR10][R12.64+0x4], R3 ;  /* 0x000004030c00e986 */ /* 0x000fe2000c10190a */
[----:B------:R-:W-:-:S05]  /*1d40*/  IADD3 R0, P6, PT, R8, 0x2, RZ ;  /* 0x0000000208007810 */ /* 0x000fca0007fde0ff */
[----:B------:R1:W-:Y:S01]  /*1d50*/  @!P5 STG.E desc[UR10][R12.64+0x8], R2 ;  /* 0x000008020c00d986 */ /* 0x0003e2000c10190a */
[----:B0-----:R-:W-:Y:S01]  /*1d60*/  IMAD.X R5, RZ, RZ, R9, P6 ;  /* 0x000000ffff057224 */ /* 0x001fe200030e0609 */
[----:B------:R-:W-:Y:S02]  /*1d70*/  ISETP.GE.U32.AND P5, PT, R0, UR14, PT ;  /* 0x0000000e00007c0c */ /* 0x000fe4000bfa6070 */
[----:B------:R0:W-:Y:S01]  /*1d80*/  @!P0 STG.E desc[UR10][R12.64+0xc], R50 ;  /* 0x00000c320c008986 */ /* 0x0001e2000c10190a */
[----:B------:R-:W-:Y:S02]  /*1d90*/  IADD3 R6, P6, PT, R12, UR7, RZ ;  /* 0x000000070c067c10 */ /* 0x000fe4000ffde0ff */
[----:B------:R-:W-:Y:S02]  /*1da0*/  ISETP.GE.U32.OR.EX P0, PT, R5, RZ, P4, P5 ;  /* 0x000000ff0500720c */ /* 0x000fe40002706550 */
[----:B------:R-:W-:Y:S02]  /*1db0*/  IADD3.X R7, PT, PT, R13, UR5, RZ, P6, !PT ;  /* 0x000000050d077c10 */ /* 0x000fe4000b7fe4ff */
[----:B------:R-:W-:-:S09]  /*1dc0*/  ISETP.GE.U32.OR.EX P6, PT, R5, RZ, P2, P5 ;  /* 0x000000ff0500720c */ /* 0x000fd200017c6550 */
[----:B------:R0:W-:Y:S01]  /*1dd0*/  @!P0 STG.E desc[UR10][R6.64], R37 ;  /* 0x0000002506008986 */ /* 0x0001e2000c10190a */
[----:B------:R-:W-:-:S03]  /*1de0*/  IADD3 R0, P0, PT, R8, 0x3, RZ ;  /* 0x0000000308007810 */ /* 0x000fc60007f1e0ff */
[----:B------:R0:W-:Y:S01]  /*1df0*/  @!P6 STG.E desc[UR10][R6.64+0x4], R38 ;  /* 0x000004260600e986 */ /* 0x0001e2000c10190a */
[C---:B------:R-:W-:Y:S01]  /*1e00*/  ISETP.GE.U32.OR.EX P6, PT, R5.reuse, RZ, P1, P5 ;  /* 0x000000ff0500720c */ /* 0x040fe20000fc6550 */
[----:B------:R-:W-:Y:S01]  /*1e10*/  IMAD.X R8, RZ, RZ, R9, P0 ;  /* 0x000000ffff087224 */ /* 0x000fe200000e0609 */
[----:B------:R-:W-:Y:S02]  /*1e20*/  ISETP.GE.U32.AND P0, PT, R0, UR14, PT ;  /* 0x0000000e00007c0c */ /* 0x000fe4000bf06070 */
[----:B------:R-:W-:Y:S02]  /*1e30*/  ISETP.GE.U32.OR.EX P5, PT, R5, RZ, P3, P5 ;  /* 0x000000ff0500720c */ /* 0x000fe40001fa6550 */
[C---:B------:R-:W-:Y:S02]  /*1e40*/  ISETP.GE.U32.OR.EX P4, PT, R8.reuse, RZ, P4, P0 ;  /* 0x000000ff0800720c */ /* 0x040fe40002786500 */
[C---:B------:R-:W-:Y:S02]  /*1e50*/  ISETP.GE.U32.OR.EX P2, PT, R8.reuse, RZ, P2, P0 ;  /* 0x000000ff0800720c */ /* 0x040fe40001746500 */
[----:B------:R-:W-:-:S02]  /*1e60*/  ISETP.GE.U32.OR.EX P1, PT, R8, RZ, P1, P0 ;  /* 0x000000ff0800720c */ /* 0x000fc40000f26500 */
[----:B------:R-:W-:Y:S01]  /*1e70*/  ISETP.GE.U32.OR.EX P0, PT, R8, RZ, P3, P0 ;  /* 0x000000ff0800720c */ /* 0x000fe20001f06500 */
[----:B------:R0:W-:Y:S01]  /*1e80*/  @!P6 STG.E desc[UR10][R6.64+0x8], R39 ;  /* 0x000008270600e986 */ /* 0x0001e2000c10190a */
[----:B-1----:R-:W-:-:S03]  /*1e90*/  IADD3 R2, P3, PT, R6, UR7, RZ ;  /* 0x0000000706027c10 */ /* 0x002fc6000ff7e0ff */
[----:B------:R0:W-:Y:S01]  /*1ea0*/  @!P5 STG.E desc[UR10][R6.64+0xc], R40 ;  /* 0x00000c280600d986 */ /* 0x0001e2000c10190a */
[----:B------:R-:W-:-:S05]  /*1eb0*/  IADD3.X R3, PT, PT, R7, UR5, RZ, P3, !PT ;  /* 0x0000000507037c10 */ /* 0x000fca0009ffe4ff */
[----:B------:R0:W-:Y:S04]  /*1ec0*/  @!P4 STG.E desc[UR10][R2.64], R41 ;  /* 0x000000290200c986 */ /* 0x0001e8000c10190a */
[----:B------:R0:W-:Y:S04]  /*1ed0*/  @!P2 STG.E desc[UR10][R2.64+0x4], R42 ;  /* 0x0000042a0200a986 */ /* 0x0001e8000c10190a */
[----:B------:R0:W-:Y:S01]  /*1ee0*/  @!P1 STG.E desc[UR10][R2.64+0x8], R43 ;  /* 0x0000082b02009986 */ /* 0x0001e2000c10190a */
[----:B------:R-:W-:Y:S05]  /*1ef0*/  @P0 EXIT ;  /* 0x000000000000094d */ /* 0x000fea0003800000 */
[----:B------:R-:W-:Y:S01]  /*1f00*/  STG.E desc[UR10][R2.64+0xc], R44 ;  /* 0x00000c2c02007986 */ /* 0x000fe2000c10190a */
[----:B------:R-:W-:Y:S05]  /*1f10*/  EXIT ;  /* 0x000000000000794d */ /* 0x000fea0003800000 */
        .weak           $__internal_0_$__cuda_sm20_div_u64
        .type           $__internal_0_$__cuda_sm20_div_u64,@function
        .size           $__internal_0_$__cuda_sm20_div_u64,(.L_x_11 - $__internal_0_$__cuda_sm20_div_u64)
$__internal_0_$__cuda_sm20_div_u64:
[----:B------:R-:W-:Y:S01]  /*1f20*/  MOV R10, R46 ;  /* 0x0000002e000a7202 */ /* 0x000fe20000000f00 */
[----:B------:R-:W-:-:S04]  /*1f30*/  IMAD.MOV.U32 R11, RZ, RZ, RZ ;  /* 0x000000ffff0b7224 */ /* 0x000fc800078e00ff */
[----:B------:R-:W0:Y:S08]  /*1f40*/  I2F.U64.RP R5, R10 ;  /* 0x0000000a00057312 */ /* 0x000e300000309000 */
[----:B0-----:R-:W0:Y:S02]  /*1f50*/  MUFU.RCP R5, R5 ;  /* 0x0000000500057308 */ /* 0x001e240000001000 */
[----:B0-----:R-:W-:-:S06]  /*1f60*/  VIADD R6, R5, 0x1ffffffe ;  /* 0x1ffffffe05067836 */ /* 0x001fcc0000000000 */
[----:B------:R-:W0:Y:S02]  /*1f70*/  F2I.U64.TRUNC R6, R6 ;  /* 0x0000000600067311 */ /* 0x000e24000020d800 */
[----:B0-----:R-:W-:-:S04]  /*1f80*/  IMAD.WIDE.U32 R8, R6, R46, RZ ;  /* 0x0000002e06087225 */ /* 0x001fc800078e00ff */
[----:B------:R-:W-:Y:S01]  /*1f90*/  IMAD R9, R7, R46, R9 ;  /* 0x0000002e07097224 */ /* 0x000fe200078e0209 */
[----:B------:R-:W-:-:S05]  /*1fa0*/  IADD3 R13, P0, PT, RZ, -R8, RZ ;  /* 0x80000008ff0d7210 */ /* 0x000fca0007f1e0ff */
[----:B------:R-:W-:-:S04]  /*1fb0*/  IMAD.HI.U32 R8, R6, R13, RZ ;  /* 0x0000000d06087227 */ /* 0x000fc800078e00ff */
[----:B------:R-:W-:Y:S01]  /*1fc0*/  IMAD.X R15, RZ, RZ, ~R9, P0 ;  /* 0x000000ffff0f7224 */ /* 0x000fe200000e0e09 */
[----:B------:R-:W-:-:S03]  /*1fd0*/  MOV R9, R6 ;  /* 0x0000000600097202 */ /* 0x000fc60000000f00 */
[-C--:B------:R-:W-:Y:S02]  /*1fe0*/  IMAD R11, R7, R15.reuse, RZ ;  /* 0x0000000f070b7224 */ /* 0x080fe400078e02ff */
[----:B------:R-:W-:-:S04]  /*1ff0*/  IMAD.WIDE.U32 R8, P0, R6, R15, R8 ;  /* 0x0000000f06087225 */ /* 0x000fc80007800008 */
[----:B------:R-:W-:-:S04]  /*2000*/  IMAD.HI.U32 R5, R7, R15, RZ ;  /* 0x0000000f07057227 */ /* 0x000fc800078e00ff */
[----:B------:R-:W-:-:S04]  /*2010*/  IMAD.HI.U32 R8, P1, R7, R13, R8 ;  /* 0x0000000d07087227 */ /* 0x000fc80007820008 */
[----:B------:R-:W-:Y:S01]  /*2020*/  IMAD.X R5, R5, 0x1, R7, P0 ;  /* 0x0000000105057824 */ /* 0x000fe200000e0607 */
[----:B------:R-:W-:-:S04]  /*2030*/  IADD3 R9, P2, PT, R11, R8, RZ ;  /* 0x000000080b097210 */ /* 0x000fc80007f5e0ff */
[----:B------:R-:W-:Y:S01]  /*2040*/  IADD3.X R5, PT, PT, RZ, RZ, R5, P2, P1 ;  /* 0x000000ffff057210 */ /* 0x000fe200017e2405 */
[----:B------:R-:W-:-:S03]  /*2050*/  IMAD.WIDE.U32 R6, R9, R46, RZ ;  /* 0x0000002e09067225 */ /* 0x000fc600078e00ff */
[----:B------:R-:W-:Y:S01]  /*2060*/  IADD3 R11, P0, PT, RZ, -R6, RZ ;  /* 0x80000006ff0b7210 */ /* 0x000fe20007f1e0ff */
[----:B------:R-:W-:Y:S02]  /*2070*/  IMAD R6, R5, R46, R7 ;  /* 0x0000002e05067224 */ /* 0x000fe400078e0207 */
[----:B------:R-:W-:Y:S02]  /*2080*/  HFMA2 R7, -RZ, RZ, 0, 0 ;  /* 0x00000000ff077431 */ /* 0x000fe400000001ff */
[----:B------:R-:W-:-:S04]  /*2090*/  IMAD.HI.U32 R8, R9, R11, RZ ;  /* 0x0000000b09087227 */ /* 0x000fc800078e00ff */
[----:B------:R-:W-:-:S04]  /*20a0*/  IMAD.X R6, RZ, RZ, ~R6, P0 ;  /* 0x000000ffff067224 */ /* 0x000fc800000e0e06 */
[----:B------:R-:W-:-:S04]  /*20b0*/  IMAD.WIDE.U32 R8, P0, R9, R6, R8 ;  /* 0x0000000609087225 */ /* 0x000fc80007800008 */
[C---:B------:R-:W-:Y:S02]  /*20c0*/  IMAD R10, R5.reuse, R6, RZ ;  /* 0x00000006050a7224 */ /* 0x040fe400078e02ff */
[----:B------:R-:W-:-:S04]  /*20d0*/  IMAD.HI.U32 R9, P1, R5, R11, R8 ;  /* 0x0000000b05097227 */ /* 0x000fc80007820008 */
[----:B------:R-:W-:Y:S01]  /*20e0*/  IMAD.HI.U32 R6, R5, R6, RZ ;  /* 0x0000000605067227 */ /* 0x000fe200078e00ff */
[----:B------:R-:W-:-:S03]  /*20f0*/  IADD3 R9, P2, PT, R10, R9, RZ ;  /* 0x000000090a097210 */ /* 0x000fc60007f5e0ff */
[----:B------:R-:W-:Y:S02]  /*2100*/  IMAD.X R5, R6, 0x1, R5, P0 ;  /* 0x0000000106057824 */ /* 0x000fe400000e0605 */
[----:B------:R-:W-:-:S03]  /*2110*/  IMAD.HI.U32 R6, R9, R3, RZ ;  /* 0x0000000309067227 */ /* 0x000fc600078e00ff */
[----:B------:R-:W-:Y:S01]  /*2120*/  IADD3.X R5, PT, PT, RZ, RZ, R5, P2, P1 ;  /* 0x000000ffff057210 */ /* 0x000fe200017e2405 */
[----:B------:R-:W-:-:S04]  /*2130*/  IMAD.WIDE.U32 R6, R9, R4, R6 ;  /* 0x0000000409067225 */ /* 0x000fc800078e0006 */
[C---:B------:R-:W-:Y:S02]  /*2140*/  IMAD R9, R5.reuse, R4, RZ ;  /* 0x0000000405097224 */ /* 0x040fe400078e02ff */
[----:B------:R-:W-:-:S04]  /*2150*/  IMAD.HI.U32 R6, P0, R5, R3, R6 ;  /* 0x0000000305067227 */ /* 0x000fc80007800006 */
[----:B------:R-:W-:Y:S01]  /*2160*/  IMAD.HI.U32 R5, R5, R4, RZ ;  /* 0x0000000405057227 */ /* 0x000fe200078e00ff */
[----:B------:R-:W-:-:S03]  /*2170*/  IADD3 R9, P1, PT, R9, R6, RZ ;  /* 0x0000000609097210 */ /* 0x000fc60007f3e0ff */
[----:B------:R-:W-:Y:S02]  /*2180*/  IMAD.X R5, RZ, RZ, R5, P0 ;  /* 0x000000ffff057224 */ /* 0x000fe400000e0605 */
[----:B------:R-:W-:-:S04]  /*2190*/  IMAD.WIDE.U32 R6, R9, R46, RZ ;  /* 0x0000002e09067225 */ /* 0x000fc800078e00ff */
[----:B------:R-:W-:Y:S01]  /*21a0*/  IMAD.X R5, RZ, RZ, R5, P1 ;  /* 0x000000ffff057224 */ /* 0x000fe200008e0605 */
[----:B------:R-:W-:-:S03]  /*21b0*/  IADD3 R11, P0, PT, -R6, R3, RZ ;  /* 0x00000003060b7210 */ /* 0x000fc60007f1e1ff */
[----:B------:R-:W-:Y:S01]  /*21c0*/  IMAD R7, R5, R46, R7 ;  /* 0x0000002e05077224 */ /* 0x000fe200078e0207 */
[----:B------:R-:W-:-:S03]  /*21d0*/  IADD3 R3, P1, PT, -R46, R11, RZ ;  /* 0x0000000b2e037210 */ /* 0x000fc60007f3e1ff */
[----:B------:R-:W-:Y:S01]  /*21e0*/  IMAD.X R8, R4, 0x1, ~R7, P0 ;  /* 0x0000000104087824 */ /* 0x000fe200000e0e07 */
[----:B------:R-:W-:Y:S02]  /*21f0*/  ISETP.GE.U32.AND P0, PT, R11, R46, PT ;  /* 0x0000002e0b00720c */ /* 0x000fe40003f06070 */
[----:B------:R-:W-:Y:S02]  /*2200*/  IADD3 R4, P2, PT, R9, 0x1, RZ ;  /* 0x0000000109047810 */ /* 0x000fe40007f5e0ff */
[----:B------:R-:W-:Y:S02]  /*2210*/  ISETP.GE.U32.AND.EX P0, PT, R8, RZ, PT, P0 ;  /* 0x000000ff0800720c */ /* 0x000fe40003f06100 */
[----:B------:R-:W-:Y:S02]  /*2220*/  IADD3.X R6, PT, PT, RZ, R5, RZ, P2, !PT ;  /* 0x00000005ff067210 */ /* 0x000fe400017fe4ff */
[----:B------:R-:W-:Y:S02]  /*2230*/  SEL R9, R4, R9, P0 ;  /* 0x0000000904097207 */ /* 0x000fe40000000000 */
[----:B------:R-:W-:-:S02]  /*2240*/  IADD3.X R7, PT, PT, R8, -0x1, RZ, P1, !PT ;  /* 0xffffffff08077810 */ /* 0x000fc40000ffe4ff */
[----:B------:R-:W-:Y:S02]  /*2250*/  SEL R3, R3, R11, P0 ;  /* 0x0000000b03037207 */ /* 0x000fe40000000000 */
[----:B------:R-:W-:Y:S02]  /*2260*/  SEL R4, R6, R5, P0 ;  /* 0x0000000506047207 */ /* 0x000fe40000000000 */
[----:B------:R-:W-:Y:S02]  /*2270*/  IADD3 R48, P2, PT, R9, 0x1, RZ ;  /* 0x0000000109307810 */ /* 0x000fe40007f5e0ff */
[----:B------:R-:W-:Y:S02]  /*2280*/  SEL R7, R7, R8, P0 ;  /* 0x0000000807077207 */ /* 0x000fe40000000000 */
[----:B------:R-:W-:Y:S01]  /*2290*/  ISETP.GE.U32.AND P0, PT, R3, R46, PT ;  /* 0x0000002e0300720c */ /* 0x000fe20003f06070 */
[----:B------:R-:W-:Y:S01]  /*22a0*/  IMAD.X R49, RZ, RZ, R4, P2 ;  /* 0x000000ffff317224 */ /* 0x000fe200010e0604 */
[----:B------:R-:W-:Y:S01]  /*22b0*/  ISETP.NE.U32.AND P1, PT, R46, RZ, PT ;  /* 0x000000ff2e00720c */ /* 0x000fe20003f25070 */
[----:B------:R-:W-:Y:S01]  /*22c0*/  IMAD.MOV.U32 R3, RZ, RZ, 0x0 ;  /* 0x00000000ff037424 */ /* 0x000fe200078e00ff */
[----:B------:R-:W-:-:S02]  /*22d0*/  ISETP.GE.U32.AND.EX P0, PT, R7, RZ, PT, P0 ;  /* 0x000000ff0700720c */ /* 0x000fc40003f06100 */
[----:B------:R-:W-:Y:S02]  /*22e0*/  ISETP.NE.AND.EX P1, PT, RZ, RZ, PT, P1 ;  /* 0x000000ffff00720c */ /* 0x000fe40003f25310 */
[----:B------:R-:W-:Y:S02]  /*22f0*/  SEL R48, R48, R9, P0 ;  /* 0x0000000930307207 */ /* 0x000fe40000000000 */
[----:B------:R-:W-:Y:S02]  /*2300*/  SEL R49, R49, R4, P0 ;  /* 0x0000000431317207 */ /* 0x000fe40000000000 */
[----:B------:R-:W-:Y:S02]  /*2310*/  SEL R48, R48, 0xffffffff, P1 ;  /* 0xffffffff30307807 */ /* 0x000fe40000800000 */
[----:B------:R-:W-:Y:S01]  /*2320*/  SEL R49, R49, 0xffffffff, P1 ;  /* 0xffffffff31317807 */ /* 0x000fe20000800000 */
[----:B------:R-:W-:Y:S06]  /*2330*/  RET.REL.NODEC R2 `(_Z12MatmulKernelPKfS0_Pfjjj) ;  /* 0xffffffdc02307950 */ /* 0x000fec0003c3ffff */
.L_x_10:
[----:B------:R-:W-:-:S00]  /*2340*/  BRA `(.L_x_10) ;  /* 0xfffffffc00fc7947 */ /* 0x000fc0000383ffff */
[----:B------:R-:W-:-:S00]  /*2350*/  NOP ;  /* 0x0000000000007918 */ /* 0x000fc00000000000 */
        /* <DEDUP_REMOVED lines=10> */
.L_x_11:


//--------------------- .nv.shared._Z12MatmulKernelPKfS0_Pfjjj --------------------------
	.section	.nv.shared._Z12MatmulKernelPKfS0_Pfjjj,"aw",@nobits
	.sectionflags	@""
	.align	4
.nv.shared._Z12MatmulKernelPKfS0_Pfjjj:
	.zero		3072


//--------------------- .nv.shared.reserved.0     --------------------------
	.section	.nv.shared.reserved.0,"aw",@nobits
	.weak		__nv_reservedSMEM_offset_0_alias
	.size		__nv_reservedSMEM_offset_0_alias, 0, 64
	.other		__nv_reservedSMEM_offset_0_alias,@"STO_CUDA_RESERVED_SHARED STV_DEFAULT"
__nv_reservedSMEM_offset_0_alias:
	.zero		0
	.zero		64


//--------------------- .nv.constant0._Z12MatmulKernelPKfS0_Pfjjj --------------------------
	.section	.nv.constant0._Z12MatmulKernelPKfS0_Pfjjj,"a",@progbits
	.sectionflags	@""
	.align	4
.nv.constant0._Z12MatmulKernelPKfS0_Pfjjj:
	.zero		932


//--------------------- SYMBOLS --------------------------

	.type		.nv.reservedSmem.offset0,@object
	.size		.nv.reservedSmem.offset0,0x4
	.type		.nv.reservedSmem.cap,@object
	.size		.nv.reservedSmem.cap,0x4
